//
// Generated by NVIDIA NVVM Compiler
//
// Compiler Build ID: CL-36424714
// Cuda compilation tools, release 13.0, V13.0.88
// Based on NVVM 20.0.0
//

.version 9.0
.target sm_100
.address_size 64

	// .globl	_Z15JacobiIterationiPfS_S_S_

.visible .entry _Z15JacobiIterationiPfS_S_S_(
	.param .u32 _Z15JacobiIterationiPfS_S_S__param_0,
	.param .u64 .ptr .align 1 _Z15JacobiIterationiPfS_S_S__param_1,
	.param .u64 .ptr .align 1 _Z15JacobiIterationiPfS_S_S__param_2,
	.param .u64 .ptr .align 1 _Z15JacobiIterationiPfS_S_S__param_3,
	.param .u64 .ptr .align 1 _Z15JacobiIterationiPfS_S_S__param_4
)
{
	.reg .pred 	%p<27>;
	.reg .b32 	%r<95>;
	.reg .b32 	%f<102>;
	.reg .b64 	%rd<59>;

	ld.param.u32 	%r57, [_Z15JacobiIterationiPfS_S_S__param_0];
	ld.param.u64 	%rd10, [_Z15JacobiIterationiPfS_S_S__param_1];
	ld.param.u64 	%rd11, [_Z15JacobiIterationiPfS_S_S__param_2];
	ld.param.u64 	%rd12, [_Z15JacobiIterationiPfS_S_S__param_3];
	ld.param.u64 	%rd13, [_Z15JacobiIterationiPfS_S_S__param_4];
	cvta.to.global.u64 	%rd1, %rd12;
	cvta.to.global.u64 	%rd2, %rd13;
	cvta.to.global.u64 	%rd3, %rd10;
	cvta.to.global.u64 	%rd4, %rd11;
	mov.u32 	%r58, %ctaid.x;
	mov.u32 	%r1, %ntid.x;
	mov.u32 	%r59, %tid.x;
	mad.lo.s32 	%r80, %r58, %r1, %r59;
	setp.ge.s32 	%p1, %r80, %r57;
	@%p1 bra 	$L__BB0_45;
	setp.gt.s32 	%p2, %r57, 0;
	mov.u32 	%r60, %nctaid.x;
	mul.lo.s32 	%r3, %r1, %r60;
	@%p2 bra 	$L__BB0_2;
	bra.uni 	$L__BB0_44;
$L__BB0_2:
	add.s32 	%r4, %r57, -1;
	and.b32  	%r5, %r57, 7;
	and.b32  	%r6, %r57, 3;
	and.b32  	%r7, %r57, 2147483640;
	and.b32  	%r8, %r57, 1;
	mul.lo.s32 	%r9, %r57, 7;
	shl.b32 	%r10, %r57, 3;
	mul.lo.s32 	%r11, %r57, 6;
	mul.lo.s32 	%r12, %r57, 5;
	shl.b32 	%r13, %r57, 2;
	mul.lo.s32 	%r14, %r57, 3;
	shl.b32 	%r15, %r57, 1;
	add.s64 	%rd5, %rd1, 16;
$L__BB0_3:
	setp.lt.u32 	%p4, %r4, 7;
	mov.f32 	%f81, 0f00000000;
	mov.b32 	%r92, 0;
	@%p4 bra 	$L__BB0_22;
	add.s32 	%r89, %r9, %r80;
	add.s32 	%r88, %r11, %r80;
	add.s32 	%r87, %r12, %r80;
	add.s32 	%r86, %r13, %r80;
	add.s32 	%r85, %r14, %r80;
	add.s32 	%r84, %r15, %r80;
	add.s32 	%r83, %r57, %r80;
	neg.s32 	%r82, %r80;
	mov.f32 	%f81, 0f00000000;
	mov.b32 	%r90, 0;
	mov.u64 	%rd58, %rd5;
	mov.u32 	%r81, %r80;
$L__BB0_5:
	.pragma "nounroll";
	setp.eq.s32 	%p5, %r82, 0;
	@%p5 bra 	$L__BB0_7;
	mul.wide.s32 	%rd19, %r81, 4;
	add.s64 	%rd20, %rd3, %rd19;
	ld.global.f32 	%f44, [%rd20];
	ld.global.f32 	%f45, [%rd58+-16];
	fma.rn.f32 	%f81, %f44, %f45, %f81;
$L__BB0_7:
	add.s32 	%r64, %r90, 1;
	setp.eq.s32 	%p6, %r64, %r80;
	@%p6 bra 	$L__BB0_9;
	mul.wide.s32 	%rd21, %r83, 4;
	add.s64 	%rd22, %rd3, %rd21;
	ld.global.f32 	%f46, [%rd22];
	ld.global.f32 	%f47, [%rd58+-12];
	fma.rn.f32 	%f81, %f46, %f47, %f81;
$L__BB0_9:
	add.s32 	%r65, %r90, 2;
	setp.eq.s32 	%p7, %r65, %r80;
	@%p7 bra 	$L__BB0_11;
	mul.wide.s32 	%rd23, %r84, 4;
	add.s64 	%rd24, %rd3, %rd23;
	ld.global.f32 	%f48, [%rd24];
	ld.global.f32 	%f49, [%rd58+-8];
	fma.rn.f32 	%f81, %f48, %f49, %f81;
$L__BB0_11:
	add.s32 	%r66, %r90, 3;
	setp.eq.s32 	%p8, %r66, %r80;
	@%p8 bra 	$L__BB0_13;
	mul.wide.s32 	%rd25, %r85, 4;
	add.s64 	%rd26, %rd3, %rd25;
	ld.global.f32 	%f50, [%rd26];
	ld.global.f32 	%f51, [%rd58+-4];
	fma.rn.f32 	%f81, %f50, %f51, %f81;
$L__BB0_13:
	add.s32 	%r67, %r90, 4;
	setp.eq.s32 	%p9, %r67, %r80;
	@%p9 bra 	$L__BB0_15;
	mul.wide.s32 	%rd27, %r86, 4;
	add.s64 	%rd28, %rd3, %rd27;
	ld.global.f32 	%f52, [%rd28];
	ld.global.f32 	%f53, [%rd58];
	fma.rn.f32 	%f81, %f52, %f53, %f81;
$L__BB0_15:
	add.s32 	%r68, %r90, 5;
	setp.eq.s32 	%p10, %r68, %r80;
	@%p10 bra 	$L__BB0_17;
	mul.wide.s32 	%rd29, %r87, 4;
	add.s64 	%rd30, %rd3, %rd29;
	ld.global.f32 	%f54, [%rd30];
	ld.global.f32 	%f55, [%rd58+4];
	fma.rn.f32 	%f81, %f54, %f55, %f81;
$L__BB0_17:
	add.s32 	%r69, %r90, 6;
	setp.eq.s32 	%p11, %r69, %r80;
	@%p11 bra 	$L__BB0_19;
	mul.wide.s32 	%rd31, %r88, 4;
	add.s64 	%rd32, %rd3, %rd31;
	ld.global.f32 	%f56, [%rd32];
	ld.global.f32 	%f57, [%rd58+8];
	fma.rn.f32 	%f81, %f56, %f57, %f81;
$L__BB0_19:
	add.s32 	%r70, %r90, 7;
	setp.eq.s32 	%p12, %r70, %r80;
	@%p12 bra 	$L__BB0_21;
	mul.wide.s32 	%rd33, %r89, 4;
	add.s64 	%rd34, %rd3, %rd33;
	ld.global.f32 	%f58, [%rd34];
	ld.global.f32 	%f59, [%rd58+12];
	fma.rn.f32 	%f81, %f58, %f59, %f81;
$L__BB0_21:
	add.s32 	%r90, %r90, 8;
	add.s32 	%r89, %r89, %r10;
	add.s32 	%r88, %r88, %r10;
	add.s32 	%r87, %r87, %r10;
	add.s32 	%r86, %r86, %r10;
	add.s32 	%r85, %r85, %r10;
	add.s32 	%r84, %r84, %r10;
	add.s32 	%r83, %r83, %r10;
	add.s32 	%r82, %r82, 8;
	add.s32 	%r81, %r81, %r10;
	add.s64 	%rd58, %rd58, 32;
	setp.ne.s32 	%p13, %r90, %r7;
	mov.u32 	%r92, %r7;
	@%p13 bra 	$L__BB0_5;
$L__BB0_22:
	setp.eq.s32 	%p14, %r5, 0;
	@%p14 bra 	$L__BB0_43;
	add.s32 	%r71, %r5, -1;
	setp.lt.u32 	%p15, %r71, 3;
	@%p15 bra 	$L__BB0_33;
	setp.eq.s32 	%p16, %r92, %r80;
	mul.wide.u32 	%rd35, %r92, 4;
	add.s64 	%rd8, %rd1, %rd35;
	@%p16 bra 	$L__BB0_26;
	mad.lo.s32 	%r72, %r92, %r57, %r80;
	mul.wide.s32 	%rd36, %r72, 4;
	add.s64 	%rd37, %rd3, %rd36;
	ld.global.f32 	%f61, [%rd37];
	ld.global.f32 	%f62, [%rd8];
	fma.rn.f32 	%f81, %f61, %f62, %f81;
$L__BB0_26:
	add.s32 	%r46, %r92, 1;
	setp.eq.s32 	%p17, %r46, %r80;
	@%p17 bra 	$L__BB0_28;
	mad.lo.s32 	%r73, %r46, %r57, %r80;
	mul.wide.s32 	%rd38, %r73, 4;
	add.s64 	%rd39, %rd3, %rd38;
	ld.global.f32 	%f63, [%rd39];
	ld.global.f32 	%f64, [%rd8+4];
	fma.rn.f32 	%f81, %f63, %f64, %f81;
$L__BB0_28:
	add.s32 	%r47, %r92, 2;
	setp.eq.s32 	%p18, %r47, %r80;
	@%p18 bra 	$L__BB0_30;
	mad.lo.s32 	%r74, %r47, %r57, %r80;
	mul.wide.s32 	%rd40, %r74, 4;
	add.s64 	%rd41, %rd3, %rd40;
	ld.global.f32 	%f65, [%rd41];
	ld.global.f32 	%f66, [%rd8+8];
	fma.rn.f32 	%f81, %f65, %f66, %f81;
$L__BB0_30:
	add.s32 	%r48, %r92, 3;
	setp.eq.s32 	%p19, %r48, %r80;
	@%p19 bra 	$L__BB0_32;
	mad.lo.s32 	%r75, %r48, %r57, %r80;
	mul.wide.s32 	%rd42, %r75, 4;
	add.s64 	%rd43, %rd3, %rd42;
	ld.global.f32 	%f67, [%rd43];
	ld.global.f32 	%f68, [%rd8+12];
	fma.rn.f32 	%f81, %f67, %f68, %f81;
$L__BB0_32:
	add.s32 	%r92, %r92, 4;
$L__BB0_33:
	setp.eq.s32 	%p20, %r6, 0;
	@%p20 bra 	$L__BB0_43;
	setp.eq.s32 	%p21, %r6, 1;
	@%p21 bra 	$L__BB0_40;
	setp.eq.s32 	%p22, %r92, %r80;
	mul.wide.u32 	%rd44, %r92, 4;
	add.s64 	%rd9, %rd1, %rd44;
	@%p22 bra 	$L__BB0_37;
	mad.lo.s32 	%r76, %r92, %r57, %r80;
	mul.wide.s32 	%rd45, %r76, 4;
	add.s64 	%rd46, %rd3, %rd45;
	ld.global.f32 	%f70, [%rd46];
	ld.global.f32 	%f71, [%rd9];
	fma.rn.f32 	%f81, %f70, %f71, %f81;
$L__BB0_37:
	add.s32 	%r51, %r92, 1;
	setp.eq.s32 	%p23, %r51, %r80;
	@%p23 bra 	$L__BB0_39;
	mad.lo.s32 	%r77, %r51, %r57, %r80;
	mul.wide.s32 	%rd47, %r77, 4;
	add.s64 	%rd48, %rd3, %rd47;
	ld.global.f32 	%f72, [%rd48];
	ld.global.f32 	%f73, [%rd9+4];
	fma.rn.f32 	%f81, %f72, %f73, %f81;
$L__BB0_39:
	add.s32 	%r92, %r92, 2;
$L__BB0_40:
	setp.eq.s32 	%p24, %r8, 0;
	@%p24 bra 	$L__BB0_43;
	setp.eq.s32 	%p25, %r92, %r80;
	@%p25 bra 	$L__BB0_43;
	mad.lo.s32 	%r78, %r92, %r57, %r80;
	mul.wide.s32 	%rd49, %r78, 4;
	add.s64 	%rd50, %rd3, %rd49;
	ld.global.f32 	%f74, [%rd50];
	mul.wide.u32 	%rd51, %r92, 4;
	add.s64 	%rd52, %rd1, %rd51;
	ld.global.f32 	%f75, [%rd52];
	fma.rn.f32 	%f81, %f74, %f75, %f81;
$L__BB0_43:
	mul.wide.s32 	%rd53, %r80, 4;
	add.s64 	%rd54, %rd4, %rd53;
	ld.global.f32 	%f76, [%rd54];
	sub.f32 	%f77, %f76, %f81;
	mad.lo.s32 	%r79, %r80, %r57, %r80;
	mul.wide.s32 	%rd55, %r79, 4;
	add.s64 	%rd56, %rd3, %rd55;
	ld.global.f32 	%f78, [%rd56];
	div.rn.f32 	%f79, %f77, %f78;
	add.s64 	%rd57, %rd2, %rd53;
	st.global.f32 	[%rd57], %f79;
	add.s32 	%r80, %r80, %r3;
	setp.lt.s32 	%p26, %r80, %r57;
	@%p26 bra 	$L__BB0_3;
	bra.uni 	$L__BB0_45;
$L__BB0_44:
	mul.wide.s32 	%rd14, %r80, 4;
	add.s64 	%rd15, %rd4, %rd14;
	ld.global.f32 	%f38, [%rd15];
	mad.lo.s32 	%r61, %r80, %r57, %r80;
	mul.wide.s32 	%rd16, %r61, 4;
	add.s64 	%rd17, %rd3, %rd16;
	ld.global.f32 	%f39, [%rd17];
	div.rn.f32 	%f40, %f38, %f39;
	add.s64 	%rd18, %rd2, %rd14;
	st.global.f32 	[%rd18], %f40;
	add.s32 	%r80, %r80, %r3;
	setp.lt.s32 	%p3, %r80, %r57;
	@%p3 bra 	$L__BB0_44;
$L__BB0_45:
	ret;

}
	// .globl	_Z11initAMatrixiPf
.visible .entry _Z11initAMatrixiPf(
	.param .u32 _Z11initAMatrixiPf_param_0,
	.param .u64 .ptr .align 1 _Z11initAMatrixiPf_param_1
)
{
	.reg .pred 	%p<30>;
	.reg .b32 	%r<59>;
	.reg .b32 	%f<36>;
	.reg .b64 	%rd<17>;

	ld.param.u32 	%r30, [_Z11initAMatrixiPf_param_0];
	ld.param.u64 	%rd2, [_Z11initAMatrixiPf_param_1];
	cvta.to.global.u64 	%rd1, %rd2;
	mov.u32 	%r31, %ctaid.x;
	mov.u32 	%r1, %ntid.x;
	mov.u32 	%r32, %tid.x;
	mad.lo.s32 	%r47, %r31, %r1, %r32;
	setp.ge.s32 	%p1, %r47, %r30;
	@%p1 bra 	$L__BB1_32;
	setp.lt.s32 	%p2, %r30, 1;
	@%p2 bra 	$L__BB1_32;
	and.b32  	%r3, %r30, 3;
	and.b32  	%r4, %r30, 2147483644;
	neg.s32 	%r5, %r4;
	mov.u32 	%r33, %nctaid.x;
	mul.lo.s32 	%r6, %r1, %r33;
$L__BB1_3:
	setp.lt.u32 	%p3, %r30, 4;
	mov.b32 	%r55, 0;
	@%p3 bra 	$L__BB1_18;
	add.s32 	%r49, %r47, -1;
	mov.b32 	%r48, 1;
	mov.u32 	%r50, %r5;
$L__BB1_5:
	add.s32 	%r12, %r48, -1;
	setp.eq.s32 	%p4, %r49, -2;
	mov.f32 	%f29, 0fBF800000;
	mov.u32 	%r51, %r12;
	@%p4 bra 	$L__BB1_8;
	setp.eq.s32 	%p5, %r49, -1;
	mov.f32 	%f29, 0f40000000;
	mov.u32 	%r51, %r47;
	@%p5 bra 	$L__BB1_8;
	setp.eq.s32 	%p6, %r49, 0;
	selp.f32 	%f29, 0fBF800000, 0f00000000, %p6;
	mov.u32 	%r51, %r12;
$L__BB1_8:
	mad.lo.s32 	%r36, %r51, %r30, %r47;
	mul.wide.s32 	%rd3, %r36, 4;
	add.s64 	%rd4, %rd1, %rd3;
	st.global.f32 	[%rd4], %f29;
	add.s32 	%r14, %r49, 2;
	setp.eq.s32 	%p7, %r49, -1;
	mov.f32 	%f30, 0fBF800000;
	mov.u32 	%r52, %r48;
	@%p7 bra 	$L__BB1_11;
	setp.eq.s32 	%p8, %r14, 2;
	mov.f32 	%f30, 0f40000000;
	mov.u32 	%r52, %r47;
	@%p8 bra 	$L__BB1_11;
	setp.eq.s32 	%p9, %r49, 1;
	selp.f32 	%f30, 0fBF800000, 0f00000000, %p9;
	mov.u32 	%r52, %r48;
$L__BB1_11:
	mad.lo.s32 	%r37, %r52, %r30, %r47;
	mul.wide.s32 	%rd5, %r37, 4;
	add.s64 	%rd6, %rd1, %rd5;
	st.global.f32 	[%rd6], %f30;
	add.s32 	%r16, %r48, 1;
	setp.eq.s32 	%p10, %r14, 2;
	mov.f32 	%f31, 0fBF800000;
	mov.u32 	%r53, %r16;
	@%p10 bra 	$L__BB1_14;
	setp.eq.s32 	%p11, %r49, 1;
	mov.f32 	%f31, 0f40000000;
	mov.u32 	%r53, %r47;
	@%p11 bra 	$L__BB1_14;
	setp.eq.s32 	%p12, %r49, 2;
	selp.f32 	%f31, 0fBF800000, 0f00000000, %p12;
	mov.u32 	%r53, %r16;
$L__BB1_14:
	mad.lo.s32 	%r38, %r53, %r30, %r47;
	mul.wide.s32 	%rd7, %r38, 4;
	add.s64 	%rd8, %rd1, %rd7;
	st.global.f32 	[%rd8], %f31;
	add.s32 	%r18, %r48, 2;
	setp.eq.s32 	%p13, %r49, 1;
	mov.f32 	%f32, 0fBF800000;
	mov.u32 	%r54, %r18;
	@%p13 bra 	$L__BB1_17;
	setp.eq.s32 	%p14, %r49, 2;
	mov.f32 	%f32, 0f40000000;
	mov.u32 	%r54, %r47;
	@%p14 bra 	$L__BB1_17;
	setp.eq.s32 	%p15, %r49, 3;
	selp.f32 	%f32, 0fBF800000, 0f00000000, %p15;
	mov.u32 	%r54, %r18;
$L__BB1_17:
	mad.lo.s32 	%r39, %r54, %r30, %r47;
	mul.wide.s32 	%rd9, %r39, 4;
	add.s64 	%rd10, %rd1, %rd9;
	st.global.f32 	[%rd10], %f32;
	add.s32 	%r50, %r50, 4;
	add.s32 	%r49, %r49, -4;
	add.s32 	%r48, %r48, 4;
	setp.ne.s32 	%p16, %r50, 0;
	mov.u32 	%r55, %r4;
	@%p16 bra 	$L__BB1_5;
$L__BB1_18:
	setp.eq.s32 	%p17, %r3, 0;
	@%p17 bra 	$L__BB1_31;
	add.s32 	%r40, %r55, -1;
	setp.eq.s32 	%p18, %r47, %r40;
	mov.f32 	%f33, 0fBF800000;
	mov.u32 	%r56, %r55;
	@%p18 bra 	$L__BB1_22;
	setp.eq.s32 	%p19, %r47, %r55;
	mov.f32 	%f33, 0f40000000;
	mov.u32 	%r56, %r47;
	@%p19 bra 	$L__BB1_22;
	add.s32 	%r41, %r55, 1;
	setp.eq.s32 	%p20, %r47, %r41;
	selp.f32 	%f33, 0fBF800000, 0f00000000, %p20;
	mov.u32 	%r56, %r55;
$L__BB1_22:
	setp.eq.s32 	%p21, %r3, 1;
	mad.lo.s32 	%r42, %r56, %r30, %r47;
	mul.wide.s32 	%rd11, %r42, 4;
	add.s64 	%rd12, %rd1, %rd11;
	st.global.f32 	[%rd12], %f33;
	add.s32 	%r25, %r55, 1;
	@%p21 bra 	$L__BB1_31;
	setp.eq.s32 	%p22, %r47, %r55;
	mov.f32 	%f34, 0fBF800000;
	mov.u32 	%r57, %r25;
	@%p22 bra 	$L__BB1_26;
	setp.eq.s32 	%p23, %r47, %r25;
	mov.f32 	%f34, 0f40000000;
	mov.u32 	%r57, %r47;
	@%p23 bra 	$L__BB1_26;
	add.s32 	%r43, %r55, 2;
	setp.eq.s32 	%p24, %r47, %r43;
	selp.f32 	%f34, 0fBF800000, 0f00000000, %p24;
	mov.u32 	%r57, %r25;
$L__BB1_26:
	setp.eq.s32 	%p25, %r3, 2;
	mad.lo.s32 	%r44, %r57, %r30, %r47;
	mul.wide.s32 	%rd13, %r44, 4;
	add.s64 	%rd14, %rd1, %rd13;
	st.global.f32 	[%rd14], %f34;
	add.s32 	%r27, %r55, 2;
	@%p25 bra 	$L__BB1_31;
	setp.eq.s32 	%p26, %r47, %r25;
	mov.f32 	%f35, 0fBF800000;
	mov.u32 	%r58, %r27;
	@%p26 bra 	$L__BB1_30;
	setp.eq.s32 	%p27, %r47, %r27;
	mov.f32 	%f35, 0f40000000;
	mov.u32 	%r58, %r47;
	@%p27 bra 	$L__BB1_30;
	add.s32 	%r45, %r55, 3;
	setp.eq.s32 	%p28, %r47, %r45;
	selp.f32 	%f35, 0fBF800000, 0f00000000, %p28;
	mov.u32 	%r58, %r27;
$L__BB1_30:
	mad.lo.s32 	%r46, %r58, %r30, %r47;
	mul.wide.s32 	%rd15, %r46, 4;
	add.s64 	%rd16, %rd1, %rd15;
	st.global.f32 	[%rd16], %f35;
$L__BB1_31:
	add.s32 	%r47, %r47, %r6;
	setp.lt.s32 	%p29, %r47, %r30;
	@%p29 bra 	$L__BB1_3;
$L__BB1_32:
	ret;

}
	// .globl	_Z4copyiPfS_
.visible .entry _Z4copyiPfS_(
	.param .u32 _Z4copyiPfS__param_0,
	.param .u64 .ptr .align 1 _Z4copyiPfS__param_1,
	.param .u64 .ptr .align 1 _Z4copyiPfS__param_2
)
{
	.reg .pred 	%p<3>;
	.reg .b32 	%r<11>;
	.reg .b32 	%f<2>;
	.reg .b64 	%rd<8>;

	ld.param.u32 	%r6, [_Z4copyiPfS__param_0];
	ld.param.u64 	%rd3, [_Z4copyiPfS__param_1];
	ld.param.u64 	%rd4, [_Z4copyiPfS__param_2];
	mov.u32 	%r7, %ctaid.x;
	mov.u32 	%r1, %ntid.x;
	mov.u32 	%r8, %tid.x;
	mad.lo.s32 	%r10, %r7, %r1, %r8;
	setp.ge.s32 	%p1, %r10, %r6;
	@%p1 bra 	$L__BB2_3;
	mov.u32 	%r9, %nctaid.x;
	mul.lo.s32 	%r3, %r1, %r9;
	cvta.to.global.u64 	%rd1, %rd4;
	cvta.to.global.u64 	%rd2, %rd3;
$L__BB2_2:
	mul.wide.s32 	%rd5, %r10, 4;
	add.s64 	%rd6, %rd1, %rd5;
	ld.global.f32 	%f1, [%rd6];
	add.s64 	%rd7, %rd2, %rd5;
	st.global.f32 	[%rd7], %f1;
	add.s32 	%r10, %r10, %r3;
	setp.lt.s32 	%p2, %r10, %r6;
	@%p2 bra 	$L__BB2_2;
$L__BB2_3:
	ret;

}


// ===== COMPILED SASS (sm_100) =====

	.target	sm_100

	.elftype	@"ET_EXEC"


//--------------------- .note.nv.tkinfo           --------------------------
	.section	.note.nv.tkinfo,"",@"SHT_NOTE"
	.sectionflags	@"SHF_NOTE_NV_TKINFO"
	.tkinfo
        /*0018*/ 	.word	0x00000002
        /*0030*/ 	.string	""
        /*0030*/ 	.string	"ptxas"
        /*0030*/ 	.string	"Cuda compilation tools, release 13.0, V13.0.88"
        /*0030*/ 	.string	"Build cuda_13.0.r13.0/compiler.36424714_0"
        /*0030*/ 	.string	"-arch sm_100 -m 64 "



//--------------------- .note.nv.cuinfo           --------------------------
	.section	.note.nv.cuinfo,"",@"SHT_NOTE"
	.sectionflags	@"SHF_NOTE_NV_CUINFO"
        /*0018*/ 	.short	0x0002
        /*001a*/ 	.short	0x0064
        /*001c*/ 	.short	0x0082
	.zero		2


//--------------------- .nv.info                  --------------------------
	.section	.nv.info,"",@"SHT_CUDA_INFO"
	.align	4


	//----- nvinfo : EIATTR_REGCOUNT
	.align		4
        /*0000*/ 	.byte	0x04, 0x2f
        /*0002*/ 	.short	(.L_1 - .L_0)
	.align		4
.L_0:
        /*0004*/ 	.word	index@(_Z15JacobiIterationiPfS_S_S_)
        /*0008*/ 	.word	0x00000020


	//----- nvinfo : EIATTR_FRAME_SIZE
	.align		4
.L_1:
        /*000c*/ 	.byte	0x04, 0x11
        /*000e*/ 	.short	(.L_3 - .L_2)
	.align		4
.L_2:
        /*0010*/ 	.word	index@($__internal_0_$__cuda_sm3x_div_rn_noftz_f32_slowpath)
        /*0014*/ 	.word	0x00000000


	//----- nvinfo : EIATTR_FRAME_SIZE
	.align		4
.L_3:
        /*0018*/ 	.byte	0x04, 0x11
        /*001a*/ 	.short	(.L_5 - .L_4)
	.align		4
.L_4:
        /*001c*/ 	.word	index@(_Z15JacobiIterationiPfS_S_S_)
        /*0020*/ 	.word	0x00000000


	//----- nvinfo : EIATTR_REGCOUNT
	.align		4
.L_5:
        /*0024*/ 	.byte	0x04, 0x2f
        /*0026*/ 	.short	(.L_7 - .L_6)
	.align		4
.L_6:
        /*0028*/ 	.word	index@(_Z11initAMatrixiPf)
        /*002c*/ 	.word	0x0000001c


	//----- nvinfo : EIATTR_FRAME_SIZE
	.align		4
.L_7:
        /*0030*/ 	.byte	0x04, 0x11
        /*0032*/ 	.short	(.L_9 - .L_8)
	.align		4
.L_8:
        /*0034*/ 	.word	index@(_Z11initAMatrixiPf)
        /*0038*/ 	.word	0x00000000


	//----- nvinfo : EIATTR_REGCOUNT
	.align		4
.L_9:
        /*003c*/ 	.byte	0x04, 0x2f
        /*003e*/ 	.short	(.L_11 - .L_10)
	.align		4
.L_10:
        /*0040*/ 	.word	index@(_Z4copyiPfS_)
        /*0044*/ 	.word	0x0000000e


	//----- nvinfo : EIATTR_FRAME_SIZE
	.align		4
.L_11:
        /*0048*/ 	.byte	0x04, 0x11
        /*004a*/ 	.short	(.L_13 - .L_12)
	.align		4
.L_12:
        /*004c*/ 	.word	index@(_Z4copyiPfS_)
        /*0050*/ 	.word	0x00000000


	//----- nvinfo : EIATTR_MIN_STACK_SIZE
	.align		4
.L_13:
        /*0054*/ 	.byte	0x04, 0x12
        /*0056*/ 	.short	(.L_15 - .L_14)
	.align		4
.L_14:
        /*0058*/ 	.word	index@(_Z4copyiPfS_)
        /*005c*/ 	.word	0x00000000


	//----- nvinfo : EIATTR_MIN_STACK_SIZE
	.align		4
.L_15:
        /*0060*/ 	.byte	0x04, 0x12
        /*0062*/ 	.short	(.L_17 - .L_16)
	.align		4
.L_16:
        /*0064*/ 	.word	index@(_Z11initAMatrixiPf)
        /*0068*/ 	.word	0x00000000


	//----- nvinfo : EIATTR_MIN_STACK_SIZE
	.align		4
.L_17:
        /*006c*/ 	.byte	0x04, 0x12
        /*006e*/ 	.short	(.L_19 - .L_18)
	.align		4
.L_18:
        /*0070*/ 	.word	index@(_Z15JacobiIterationiPfS_S_S_)
        /*0074*/ 	.word	0x00000000
.L_19:


//--------------------- .nv.compat                --------------------------
	.section	.nv.compat,"",@"SHT_CUDA_COMPAT_INFO"
	.align	4
        /*0000*/ 	.byte	0x02, 0x09, 0x00, 0x00, 0x02, 0x02, 0x01, 0x00, 0x02, 0x05, 0x05, 0x00, 0x03, 0x07, 0x01, 0x01
        /*0010*/ 	.byte	0x02, 0x03, 0x00, 0x00, 0x02, 0x06, 0x01, 0x00, 0x04, 0x0b, 0x08, 0x00, 0x01, 0x00, 0x00, 0x00
        /*0020*/ 	.byte	0x00, 0x00, 0x00, 0x00


//--------------------- .nv.info._Z4copyiPfS_     --------------------------
	.section	.nv.info._Z4copyiPfS_,"",@"SHT_CUDA_INFO"
	.sectionflags	@""
	.align	4


	//----- nvinfo : EIATTR_CUDA_API_VERSION
	.align		4
        /*0000*/ 	.byte	0x04, 0x37
        /*0002*/ 	.short	(.L_21 - .L_20)
.L_20:
        /*0004*/ 	.word	0x00000082


	//----- nvinfo : EIATTR_KPARAM_INFO
	.align		4
.L_21:
        /*0008*/ 	.byte	0x04, 0x17
        /*000a*/ 	.short	(.L_23 - .L_22)
.L_22:
        /*000c*/ 	.word	0x00000000
        /*0010*/ 	.short	0x0002
        /*0012*/ 	.short	0x0010
        /*0014*/ 	.byte	0x00, 0xf5, 0x21, 0x00


	//----- nvinfo : EIATTR_KPARAM_INFO
	.align		4
.L_23:
        /*0018*/ 	.byte	0x04, 0x17
        /*001a*/ 	.short	(.L_25 - .L_24)
.L_24:
        /*001c*/ 	.word	0x00000000
        /*0020*/ 	.short	0x0001
        /*0022*/ 	.short	0x0008
        /*0024*/ 	.byte	0x00, 0xf5, 0x21, 0x00


	//----- nvinfo : EIATTR_KPARAM_INFO
	.align		4
.L_25:
        /*0028*/ 	.byte	0x04, 0x17
        /*002a*/ 	.short	(.L_27 - .L_26)
.L_26:
        /*002c*/ 	.word	0x00000000
        /*0030*/ 	.short	0x0000
        /*0032*/ 	.short	0x0000
        /*0034*/ 	.byte	0x00, 0xf0, 0x11, 0x00


	//----- nvinfo : EIATTR_SPARSE_MMA_MASK
	.align		4
.L_27:
        /*0038*/ 	.byte	0x03, 0x50
        /*003a*/ 	.short	0x0000


	//----- nvinfo : EIATTR_MAXREG_COUNT
	.align		4
        /*003c*/ 	.byte	0x03, 0x1b
        /*003e*/ 	.short	0x00ff


	//----- nvinfo : EIATTR_MERCURY_ISA_VERSION
	.align		4
        /*0040*/ 	.byte	0x03, 0x5f
        /*0042*/ 	.short	0x0101


	//----- nvinfo : EIATTR_VRC_CTA_INIT_COUNT
	.align		4
        /*0044*/ 	.byte	0x02, 0x4a
	.zero		1
	.zero		1


	//----- nvinfo : EIATTR_EXIT_INSTR_OFFSETS
	.align		4
        /*0048*/ 	.byte	0x04, 0x1c
        /*004a*/ 	.short	(.L_29 - .L_28)


	//   ....[0]....
.L_28:
        /*004c*/ 	.word	0x00000070


	//   ....[1]....
        /*0050*/ 	.word	0x00000140


	//----- nvinfo : EIATTR_CRS_STACK_SIZE
	.align		4
.L_29:
        /*0054*/ 	.byte	0x04, 0x1e
        /*0056*/ 	.short	(.L_31 - .L_30)
.L_30:
        /*0058*/ 	.word	0x00000000


	//----- nvinfo : EIATTR_CBANK_PARAM_SIZE
	.align		4
.L_31:
        /*005c*/ 	.byte	0x03, 0x19
        /*005e*/ 	.short	0x0018


	//----- nvinfo : EIATTR_PARAM_CBANK
	.align		4
        /*0060*/ 	.byte	0x04, 0x0a
        /*0062*/ 	.short	(.L_33 - .L_32)
	.align		4
.L_32:
        /*0064*/ 	.word	index@(.nv.constant0._Z4copyiPfS_)
        /*0068*/ 	.short	0x0380
        /*006a*/ 	.short	0x0018


	//----- nvinfo : EIATTR_SW_WAR
	.align		4
.L_33:
        /*006c*/ 	.byte	0x04, 0x36
        /*006e*/ 	.short	(.L_35 - .L_34)
.L_34:
        /*0070*/ 	.word	0x00000008
.L_35:


//--------------------- .nv.info._Z11initAMatrixiPf --------------------------
	.section	.nv.info._Z11initAMatrixiPf,"",@"SHT_CUDA_INFO"
	.sectionflags	@""
	.align	4


	//----- nvinfo : EIATTR_CUDA_API_VERSION
	.align		4
        /*0000*/ 	.byte	0x04, 0x37
        /*0002*/ 	.short	(.L_37 - .L_36)
.L_36:
        /*0004*/ 	.word	0x00000082


	//----- nvinfo : EIATTR_KPARAM_INFO
	.align		4
.L_37:
        /*0008*/ 	.byte	0x04, 0x17
        /*000a*/ 	.short	(.L_39 - .L_38)
.L_38:
        /*000c*/ 	.word	0x00000000
        /*0010*/ 	.short	0x0001
        /*0012*/ 	.short	0x0008
        /*0014*/ 	.byte	0x00, 0xf5, 0x21, 0x00


	//----- nvinfo : EIATTR_KPARAM_INFO
	.align		4
.L_39:
        /*0018*/ 	.byte	0x04, 0x17
        /*001a*/ 	.short	(.L_41 - .L_40)
.L_40:
        /*001c*/ 	.word	0x00000000
        /*0020*/ 	.short	0x0000
        /*0022*/ 	.short	0x0000
        /*0024*/ 	.byte	0x00, 0xf0, 0x11, 0x00


	//----- nvinfo : EIATTR_SPARSE_MMA_MASK
	.align		4
.L_41:
        /*0028*/ 	.byte	0x03, 0x50
        /*002a*/ 	.short	0x0000


	//----- nvinfo : EIATTR_MAXREG_COUNT
	.align		4
        /*002c*/ 	.byte	0x03, 0x1b
        /*002e*/ 	.short	0x00ff


	//----- nvinfo : EIATTR_MERCURY_ISA_VERSION
	.align		4
        /*0030*/ 	.byte	0x03, 0x5f
        /*0032*/ 	.short	0x0101


	//----- nvinfo : EIATTR_VRC_CTA_INIT_COUNT
	.align		4
        /*0034*/ 	.byte	0x02, 0x4a
	.zero		1
	.zero		1


	//----- nvinfo : EIATTR_EXIT_INSTR_OFFSETS
	.align		4
        /*0038*/ 	.byte	0x04, 0x1c
        /*003a*/ 	.short	(.L_43 - .L_42)


	//   ....[0]....
.L_42:
        /*003c*/ 	.word	0x00000070


	//   ....[1]....
        /*0040*/ 	.word	0x00000090


	//   ....[2]....
        /*0044*/ 	.word	0x00000a50


	//----- nvinfo : EIATTR_CRS_STACK_SIZE
	.align		4
.L_43:
        /*0048*/ 	.byte	0x04, 0x1e
        /*004a*/ 	.short	(.L_45 - .L_44)
.L_44:
        /*004c*/ 	.word	0x00000000


	//----- nvinfo : EIATTR_CBANK_PARAM_SIZE
	.align		4
.L_45:
        /*0050*/ 	.byte	0x03, 0x19
        /*0052*/ 	.short	0x0010


	//----- nvinfo : EIATTR_PARAM_CBANK
	.align		4
        /*0054*/ 	.byte	0x04, 0x0a
        /*0056*/ 	.short	(.L_47 - .L_46)
	.align		4
.L_46:
        /*0058*/ 	.word	index@(.nv.constant0._Z11initAMatrixiPf)
        /*005c*/ 	.short	0x0380
        /*005e*/ 	.short	0x0010


	//----- nvinfo : EIATTR_SW_WAR
	.align		4
.L_47:
        /*0060*/ 	.byte	0x04, 0x36
        /*0062*/ 	.short	(.L_49 - .L_48)
.L_48:
        /*0064*/ 	.word	0x00000008
.L_49:


//--------------------- .nv.info._Z15JacobiIterationiPfS_S_S_ --------------------------
	.section	.nv.info._Z15JacobiIterationiPfS_S_S_,"",@"SHT_CUDA_INFO"
	.sectionflags	@""
	.align	4


	//----- nvinfo : EIATTR_CUDA_API_VERSION
	.align		4
        /*0000*/ 	.byte	0x04, 0x37
        /*0002*/ 	.short	(.L_51 - .L_50)
.L_50:
        /*0004*/ 	.word	0x00000082


	//----- nvinfo : EIATTR_KPARAM_INFO
	.align		4
.L_51:
        /*0008*/ 	.byte	0x04, 0x17
        /*000a*/ 	.short	(.L_53 - .L_52)
.L_52:
        /*000c*/ 	.word	0x00000000
        /*0010*/ 	.short	0x0004
        /*0012*/ 	.short	0x0020
        /*0014*/ 	.byte	0x00, 0xf5, 0x21, 0x00


	//----- nvinfo : EIATTR_KPARAM_INFO
	.align		4
.L_53:
        /*0018*/ 	.byte	0x04, 0x17
        /*001a*/ 	.short	(.L_55 - .L_54)
.L_54:
        /*001c*/ 	.word	0x00000000
        /*0020*/ 	.short	0x0003
        /*0022*/ 	.short	0x0018
        /*0024*/ 	.byte	0x00, 0xf5, 0x21, 0x00


	//----- nvinfo : EIATTR_KPARAM_INFO
	.align		4
.L_55:
        /*0028*/ 	.byte	0x04, 0x17
        /*002a*/ 	.short	(.L_57 - .L_56)
.L_56:
        /*002c*/ 	.word	0x00000000
        /*0030*/ 	.short	0x0002
        /*0032*/ 	.short	0x0010
        /*0034*/ 	.byte	0x00, 0xf5, 0x21, 0x00


	//----- nvinfo : EIATTR_KPARAM_INFO
	.align		4
.L_57:
        /*0038*/ 	.byte	0x04, 0x17
        /*003a*/ 	.short	(.L_59 - .L_58)
.L_58:
        /*003c*/ 	.word	0x00000000
        /*0040*/ 	.short	0x0001
        /*0042*/ 	.short	0x0008
        /*0044*/ 	.byte	0x00, 0xf5, 0x21, 0x00


	//----- nvinfo : EIATTR_KPARAM_INFO
	.align		4
.L_59:
        /*0048*/ 	.byte	0x04, 0x17
        /*004a*/ 	.short	(.L_61 - .L_60)
.L_60:
        /*004c*/ 	.word	0x00000000
        /*0050*/ 	.short	0x0000
        /*0052*/ 	.short	0x0000
        /*0054*/ 	.byte	0x00, 0xf0, 0x11, 0x00


	//----- nvinfo : EIATTR_SPARSE_MMA_MASK
	.align		4
.L_61:
        /*0058*/ 	.byte	0x03, 0x50
        /*005a*/ 	.short	0x0000


	//----- nvinfo : EIATTR_MAXREG_COUNT
	.align		4
        /*005c*/ 	.byte	0x03, 0x1b
        /*005e*/ 	.short	0x00ff


	//----- nvinfo : EIATTR_MERCURY_ISA_VERSION
	.align		4
        /*0060*/ 	.byte	0x03, 0x5f
        /*0062*/ 	.short	0x0101


	//----- nvinfo : EIATTR_VRC_CTA_INIT_COUNT
	.align		4
        /*0064*/ 	.byte	0x02, 0x4a
	.zero		1
	.zero		1


	//----- nvinfo : EIATTR_EXIT_INSTR_OFFSETS
	.align		4
        /*0068*/ 	.byte	0x04, 0x1c
        /*006a*/ 	.short	(.L_63 - .L_62)


	//   ....[0]....
.L_62:
        /*006c*/ 	.word	0x00000070


	//   ....[1]....
        /*0070*/ 	.word	0x000002a0


	//   ....[2]....
        /*0074*/ 	.word	0x00000fc0


	//----- nvinfo : EIATTR_CRS_STACK_SIZE
	.align		4
.L_63:
        /*0078*/ 	.byte	0x04, 0x1e
        /*007a*/ 	.short	(.L_65 - .L_64)
.L_64:
        /*007c*/ 	.word	0x00000000


	//----- nvinfo : EIATTR_CBANK_PARAM_SIZE
	.align		4
.L_65:
        /*0080*/ 	.byte	0x03, 0x19
        /*0082*/ 	.short	0x0028


	//----- nvinfo : EIATTR_PARAM_CBANK
	.align		4
        /*0084*/ 	.byte	0x04, 0x0a
        /*0086*/ 	.short	(.L_67 - .L_66)
	.align		4
.L_66:
        /*0088*/ 	.word	index@(.nv.constant0._Z15JacobiIterationiPfS_S_S_)
        /*008c*/ 	.short	0x0380
        /*008e*/ 	.short	0x0028


	//----- nvinfo : EIATTR_SW_WAR
	.align		4
.L_67:
        /*0090*/ 	.byte	0x04, 0x36
        /*0092*/ 	.short	(.L_69 - .L_68)
.L_68:
        /*0094*/ 	.word	0x00000008
.L_69:


//--------------------- .nv.callgraph             --------------------------
	.section	.nv.callgraph,"",@"SHT_CUDA_CALLGRAPH"
	.align	4
	.sectionentsize	8
	.align		4
        /*0000*/ 	.word	0x00000000
	.align		4
        /*0004*/ 	.word	0xffffffff
	.align		4
        /*0008*/ 	.word	0x00000000
	.align		4
        /*000c*/ 	.word	0xfffffffe
	.align		4
        /*0010*/ 	.word	0x00000000
	.align		4
        /*0014*/ 	.word	0xfffffffd
	.align		4
        /*0018*/ 	.word	0x00000000
	.align		4
        /*001c*/ 	.word	0xfffffffc


//--------------------- .text._Z4copyiPfS_        --------------------------
	.section	.text._Z4copyiPfS_,"ax",@progbits
	.align	128
        .global         _Z4copyiPfS_
        .type           _Z4copyiPfS_,@function
        .size           _Z4copyiPfS_,(.L_x_47 - _Z4copyiPfS_)
        .other          _Z4copyiPfS_,@"STO_CUDA_ENTRY STV_DEFAULT"
_Z4copyiPfS_:
.text._Z4copyiPfS_:
[----:B------:R-:W-:Y:S01]  /*0000*/  LDC R1, c[0x0][0x37c] ;  /* 0x0000df00ff017b82 */ /* 0x000fe20000000800 */
[----:B------:R-:W0:Y:S07]  /*0010*/  S2R R0, SR_TID.X ;  /* 0x0000000000007919 */ /* 0x000e2e0000002100 */
[----:B------:R-:W0:Y:S01]  /*0020*/  S2UR UR4, SR_CTAID.X ;  /* 0x00000000000479c3 */ /* 0x000e220000002500 */
[----:B------:R-:W1:Y:S07]  /*0030*/  LDCU UR5, c[0x0][0x380] ;  /* 0x00007000ff0577ac */ /* 0x000e6e0008000800 */
[----:B------:R-:W0:Y:S02]  /*0040*/  LDC R11, c[0x0][0x360] ;  /* 0x0000d800ff0b7b82 */ /* 0x000e240000000800 */
[----:B0-----:R-:W-:-:S05]  /*0050*/  IMAD R0, R11, UR4, R0 ;  /* 0x000000040b007c24 */ /* 0x001fca000f8e0200 */
[----:B-1----:R-:W-:-:S13]  /*0060*/  ISETP.GE.AND P0, PT, R0, UR5, PT ;  /* 0x0000000500007c0c */ /* 0x002fda000bf06270 */
[----:B------:R-:W-:Y:S05]  /*0070*/  @P0 EXIT ;  /* 0x000000000000094d */ /* 0x000fea0003800000 */
[----:B------:R-:W0:Y:S01]  /*0080*/  LDC.64 R6, c[0x0][0x390] ;  /* 0x0000e400ff067b82 */ /* 0x000e220000000a00 */
[----:B------:R-:W1:Y:S01]  /*0090*/  LDCU UR4, c[0x0][0x370] ;  /* 0x00006e00ff0477ac */ /* 0x000e620008000800 */
[----:B------:R-:W2:Y:S06]  /*00a0*/  LDCU.64 UR6, c[0x0][0x358] ;  /* 0x00006b00ff0677ac */ /* 0x000eac0008000a00 */
[----:B------:R-:W3:Y:S01]  /*00b0*/  LDC.64 R8, c[0x0][0x388] ;  /* 0x0000e200ff087b82 */ /* 0x000ee20000000a00 */
[----:B-1----:R-:W-:-:S07]  /*00c0*/  IMAD R11, R11, UR4, RZ ;  /* 0x000000040b0b7c24 */ /* 0x002fce000f8e02ff */
.L_x_0:
[----:B01----:R-:W-:-:S06]  /*00d0*/  IMAD.WIDE R2, R0, 0x4, R6 ;  /* 0x0000000400027825 */ /* 0x003fcc00078e0206 */
[----:B--2---:R-:W2:Y:S01]  /*00e0*/  LDG.E R3, desc[UR6][R2.64] ;  /* 0x0000000602037981 */ /* 0x004ea2000c1e1900 */
[----:B---3--:R-:W-:Y:S01]  /*00f0*/  IMAD.WIDE R4, R0, 0x4, R8 ;  /* 0x0000000400047825 */ /* 0x008fe200078e0208 */
[----:B------:R-:W-:-:S04]  /*0100*/  IADD3 R0, PT, PT, R11, R0, RZ ;  /* 0x000000000b007210 */ /* 0x000fc80007ffe0ff */
[----:B------:R-:W-:Y:S01]  /*0110*/  ISETP.GE.AND P0, PT, R0, UR5, PT ;  /* 0x0000000500007c0c */ /* 0x000fe2000bf06270 */
[----:B--2---:R1:W-:-:S12]  /*0120*/  STG.E desc[UR6][R4.64], R3 ;  /* 0x0000000304007986 */ /* 0x0043d8000c101906 */
[----:B------:R-:W-:Y:S05]  /*0130*/  @!P0 BRA `(.L_x_0) ;  /* 0xfffffffc00e48947 */ /* 0x000fea000383ffff */
[----:B------:R-:W-:Y:S05]  /*0140*/  EXIT ;  /* 0x000000000000794d */ /* 0x000fea0003800000 */
.L_x_1:
[----:B------:R-:W-:-:S00]  /*0150*/  BRA `(.L_x_1) ;  /* 0xfffffffc00fc7947 */ /* 0x000fc0000383ffff */
[----:B------:R-:W-:-:S00]  /*0160*/  NOP ;  /* 0x0000000000007918 */ /* 0x000fc00000000000 */
        /* <DEDUP_REMOVED lines=9> */
.L_x_47:


//--------------------- .text._Z11initAMatrixiPf  --------------------------
	.section	.text._Z11initAMatrixiPf,"ax",@progbits
	.align	128
        .global         _Z11initAMatrixiPf
        .type           _Z11initAMatrixiPf,@function
        .size           _Z11initAMatrixiPf,(.L_x_48 - _Z11initAMatrixiPf)
        .other          _Z11initAMatrixiPf,@"STO_CUDA_ENTRY STV_DEFAULT"
_Z11initAMatrixiPf:
.text._Z11initAMatrixiPf:
[----:B------:R-:W-:Y:S01]  /*0000*/  LDC R1, c[0x0][0x37c] ;  /* 0x0000df00ff017b82 */ /* 0x000fe20000000800 */
[----:B------:R-:W0:Y:S07]  /*0010*/  S2R R15, SR_TID.X ;  /* 0x00000000000f7919 */ /* 0x000e2e0000002100 */
[----:B------:R-:W0:Y:S08]  /*0020*/  S2UR UR4, SR_CTAID.X ;  /* 0x00000000000479c3 */ /* 0x000e300000002500 */
[----:B------:R-:W0:Y:S08]  /*0030*/  LDC R12, c[0x0][0x360] ;  /* 0x0000d800ff0c7b82 */ /* 0x000e300000000800 */
[----:B------:R-:W1:Y:S01]  /*0040*/  LDC R2, c[0x0][0x380] ;  /* 0x0000e000ff027b82 */ /* 0x000e620000000800 */
[----:B0-----:R-:W-:-:S05]  /*0050*/  IMAD R15, R12, UR4, R15 ;  /* 0x000000040c0f7c24 */ /* 0x001fca000f8e020f */
[----:B-1----:R-:W-:-:S13]  /*0060*/  ISETP.GE.AND P0, PT, R15, R2, PT ;  /* 0x000000020f00720c */ /* 0x002fda0003f06270 */
[----:B------:R-:W-:Y:S05]  /*0070*/  @P0 EXIT ;  /* 0x000000000000094d */ /* 0x000fea0003800000 */
[----:B------:R-:W-:-:S13]  /*0080*/  ISETP.GE.AND P0, PT, R2, 0x1, PT ;  /* 0x000000010200780c */ /* 0x000fda0003f06270 */
[----:B------:R-:W-:Y:S05]  /*0090*/  @!P0 EXIT ;  /* 0x000000000000894d */ /* 0x000fea0003800000 */
[----:B------:R-:W0:Y:S01]  /*00a0*/  LDCU UR4, c[0x0][0x370] ;  /* 0x00006e00ff0477ac */ /* 0x000e220008000800 */
[C---:B------:R-:W-:Y:S02]  /*00b0*/  LOP3.LUT R0, R2.reuse, 0x7ffffffc, RZ, 0xc0, !PT ;  /* 0x7ffffffc02007812 */ /* 0x040fe400078ec0ff */
[----:B------:R-:W-:Y:S01]  /*00c0*/  LOP3.LUT R13, R2, 0x3, RZ, 0xc0, !PT ;  /* 0x00000003020d7812 */ /* 0x000fe200078ec0ff */
[----:B------:R-:W1:Y:S02]  /*00d0*/  LDCU.64 UR6, c[0x0][0x358] ;  /* 0x00006b00ff0677ac */ /* 0x000e640008000a00 */
[----:B------:R-:W-:Y:S01]  /*00e0*/  IMAD.MOV R11, RZ, RZ, -R0 ;  /* 0x000000ffff0b7224 */ /* 0x000fe200078e0a00 */
[----:B------:R-:W2:Y:S01]  /*00f0*/  LDCU UR5, c[0x0][0x380] ;  /* 0x00007000ff0577ac */ /* 0x000ea20008000800 */
[----:B0-----:R-:W-:-:S07]  /*0100*/  IMAD R12, R12, UR4, RZ ;  /* 0x000000040c0c7c24 */ /* 0x001fce000f8e02ff */
.L_x_19:
[----:B0-----:R-:W0:Y:S01]  /*0110*/  LDCU UR4, c[0x0][0x380] ;  /* 0x00007000ff0477ac */ /* 0x001e220008000800 */
[----:B------:R-:W-:Y:S02]  /*0120*/  IMAD.MOV.U32 R6, RZ, RZ, RZ ;  /* 0x000000ffff067224 */ /* 0x000fe400078e00ff */
[----:B0-----:R-:W-:-:S05]  /*0130*/  IMAD.U32 R10, RZ, RZ, UR4 ;  /* 0x00000004ff0a7e24 */ /* 0x001fca000f8e00ff */
[----:B------:R-:W-:-:S13]  /*0140*/  ISETP.GE.U32.AND P0, PT, R10, 0x4, PT ;  /* 0x000000040a00780c */ /* 0x000fda0003f06070 */
[----:B---345:R-:W-:Y:S05]  /*0150*/  @!P0 BRA `(.L_x_2) ;  /* 0x00000004003c8947 */ /* 0x038fea0003800000 */
[----:B------:R-:W0:Y:S01]  /*0160*/  LDC.64 R2, c[0x0][0x388] ;  /* 0x0000e200ff027b82 */ /* 0x000e220000000a00 */
[----:B------:R-:W-:Y:S01]  /*0170*/  IADD3 R17, PT, PT, R15, -0x1, RZ ;  /* 0xffffffff0f117810 */ /* 0x000fe20007ffe0ff */
[----:B------:R-:W-:Y:S02]  /*0180*/  IMAD.MOV.U32 R16, RZ, RZ, 0x1 ;  /* 0x00000001ff107424 */ /* 0x000fe400078e00ff */
[----:B------:R-:W-:-:S07]  /*0190*/  IMAD.MOV.U32 R14, RZ, RZ, R11 ;  /* 0x000000ffff0e7224 */ /* 0x000fce00078e000b */
.L_x_11:
[C---:B------:R-:W-:Y:S01]  /*01a0*/  ISETP.NE.AND P2, PT, R17.reuse, -0x2, PT ;  /* 0xfffffffe1100780c */ /* 0x040fe20003f45270 */
[C---:B------:R-:W-:Y:S01]  /*01b0*/  VIADD R7, R17.reuse, 0x2 ;  /* 0x0000000211077836 */ /* 0x040fe20000000000 */
[----:B---3--:R-:W-:Y:S01]  /*01c0*/  IADD3 R5, PT, PT, R16, -0x1, RZ ;  /* 0xffffffff10057810 */ /* 0x008fe20007ffe0ff */
[----:B------:R-:W-:Y:S01]  /*01d0*/  BSSY.RECONVERGENT B0, `(.L_x_3) ;  /* 0x000000d000007945 */ /* 0x000fe20003800200 */
[----:B------:R-:W-:Y:S01]  /*01e0*/  ISETP.NE.AND P1, PT, R17, -0x1, PT ;  /* 0xffffffff1100780c */ /* 0x000fe20003f25270 */
[----:B------:R-:W-:Y:S01]  /*01f0*/  IMAD.MOV.U32 R19, RZ, RZ, -0x40800000 ;  /* 0xbf800000ff137424 */ /* 0x000fe200078e00ff */
[----:B------:R-:W-:Y:S01]  /*0200*/  ISETP.NE.AND P0, PT, R7, 0x2, PT ;  /* 0x000000020700780c */ /* 0x000fe20003f05270 */
[----:B------:R-:W-:-:S06]  /*0210*/  IMAD.MOV.U32 R4, RZ, RZ, R5 ;  /* 0x000000ffff047224 */ /* 0x000fcc00078e0005 */
[----:B------:R-:W-:Y:S06]  /*0220*/  @!P2 BRA `(.L_x_4) ;  /* 0x00000000001ca947 */ /* 0x000fec0003800000 */
[----:B------:R-:W-:Y:S01]  /*0230*/  ISETP.NE.AND P2, PT, R17, -0x1, PT ;  /* 0xffffffff1100780c */ /* 0x000fe20003f45270 */
[----:B------:R-:W-:Y:S01]  /*0240*/  IMAD.MOV.U32 R19, RZ, RZ, 0x40000000 ;  /* 0x40000000ff137424 */ /* 0x000fe200078e00ff */
[----:B------:R-:W-:-:S11]  /*0250*/  MOV R4, R15 ;  /* 0x0000000f00047202 */ /* 0x000fd60000000f00 */
[----:B------:R-:W-:Y:S01]  /*0260*/  @P2 ISETP.EQ.AND P3, PT, R17, RZ, PT ;  /* 0x000000ff1100220c */ /* 0x000fe20003f62270 */
[----:B------:R-:W-:-:S03]  /*0270*/  @P2 IMAD.MOV.U32 R4, RZ, RZ, R5 ;  /* 0x000000ffff042224 */ /* 0x000fc600078e0005 */
[----:B------:R-:W-:-:S04]  /*0280*/  @P2 SEL R6, RZ, 0xffffffff, !P3 ;  /* 0xffffffffff062807 */ /* 0x000fc80005800000 */
[----:B------:R-:W-:-:S07]  /*0290*/  @P2 I2FP.F32.S32 R19, R6 ;  /* 0x0000000600132245 */ /* 0x000fce0000201400 */
.L_x_4:
[----:B-12---:R-:W-:Y:S05]  /*02a0*/  BSYNC.RECONVERGENT B0 ;  /* 0x0000000000007941 */ /* 0x006fea0003800200 */
.L_x_3:
[----:B------:R-:W-:Y:S01]  /*02b0*/  BSSY.RECONVERGENT B0, `(.L_x_5) ;  /* 0x000000c000007945 */ /* 0x000fe20003800200 */
[----:B------:R-:W-:Y:S01]  /*02c0*/  IMAD.U32 R10, RZ, RZ, UR5 ;  /* 0x00000005ff0a7e24 */ /* 0x000fe2000f8e00ff */
[----:B------:R-:W-:Y:S01]  /*02d0*/  MOV R6, R16 ;  /* 0x0000001000067202 */ /* 0x000fe20000000f00 */
[----:B------:R-:W-:Y:S01]  /*02e0*/  IMAD.MOV.U32 R21, RZ, RZ, -0x40800000 ;  /* 0xbf800000ff157424 */ /* 0x000fe200078e00ff */
[----:B------:R-:W-:Y:S06]  /*02f0*/  @!P1 BRA `(.L_x_6) ;  /* 0x00000000001c9947 */ /* 0x000fec0003800000 */
[----:B------:R-:W-:Y:S01]  /*0300*/  ISETP.NE.AND P1, PT, R7, 0x2, PT ;  /* 0x000000020700780c */ /* 0x000fe20003f25270 */
[----:B------:R-:W-:Y:S02]  /*0310*/  IMAD.MOV.U32 R21, RZ, RZ, 0x40000000 ;  /* 0x40000000ff157424 */ /* 0x000fe400078e00ff */
[----:B------:R-:W-:-:S10]  /*0320*/  IMAD.MOV.U32 R6, RZ, RZ, R15 ;  /* 0x000000ffff067224 */ /* 0x000fd400078e000f */
[----:B------:R-:W-:Y:S01]  /*0330*/  @P1 ISETP.EQ.AND P2, PT, R17, 0x1, PT ;  /* 0x000000011100180c */ /* 0x000fe20003f42270 */
[----:B------:R-:W-:-:S03]  /*0340*/  @P1 IMAD.MOV.U32 R6, RZ, RZ, R16 ;  /* 0x000000ffff061224 */ /* 0x000fc600078e0010 */
[----:B------:R-:W-:-:S04]  /*0350*/  @P1 SEL R5, RZ, 0xffffffff, !P2 ;  /* 0xffffffffff051807 */ /* 0x000fc80005000000 */
[----:B------:R-:W-:-:S07]  /*0360*/  @P1 I2FP.F32.S32 R21, R5 ;  /* 0x0000000500151245 */ /* 0x000fce0000201400 */
.L_x_6:
[----:B------:R-:W-:Y:S05]  /*0370*/  BSYNC.RECONVERGENT B0 ;  /* 0x0000000000007941 */ /* 0x000fea0003800200 */
.L_x_5:
[----:B------:R-:W-:Y:S01]  /*0380*/  IADD3 R8, PT, PT, R16, 0x1, RZ ;  /* 0x0000000110087810 */ /* 0x000fe20007ffe0ff */
[----:B------:R-:W-:Y:S01]  /*0390*/  BSSY.RECONVERGENT B0, `(.L_x_7) ;  /* 0x000000d000007945 */ /* 0x000fe20003800200 */
[-CC-:B------:R-:W-:Y:S02]  /*03a0*/  IMAD R5, R4, R10.reuse, R15.reuse ;  /* 0x0000000a04057224 */ /* 0x180fe400078e020f */
[----:B------:R-:W-:Y:S02]  /*03b0*/  IMAD.MOV.U32 R23, RZ, RZ, -0x40800000 ;  /* 0xbf800000ff177424 */ /* 0x000fe400078e00ff */
[----:B------:R-:W-:Y:S02]  /*03c0*/  IMAD R7, R6, R10, R15 ;  /* 0x0000000a06077224 */ /* 0x000fe400078e020f */
[----:B------:R-:W-:Y:S01]  /*03d0*/  IMAD.MOV.U32 R4, RZ, RZ, R8 ;  /* 0x000000ffff047224 */ /* 0x000fe200078e0008 */
[----:B------:R-:W-:Y:S06]  /*03e0*/  @!P0 BRA `(.L_x_8) ;  /* 0x00000000001c8947 */ /* 0x000fec0003800000 */
[----:B------:R-:W-:Y:S01]  /*03f0*/  ISETP.NE.AND P0, PT, R17, 0x1, PT ;  /* 0x000000011100780c */ /* 0x000fe20003f05270 */
[----:B------:R-:W-:Y:S01]  /*0400*/  IMAD.MOV.U32 R23, RZ, RZ, 0x40000000 ;  /* 0x40000000ff177424 */ /* 0x000fe200078e00ff */
[----:B------:R-:W-:-:S11]  /*0410*/  MOV R4, R15 ;  /* 0x0000000f00047202 */ /* 0x000fd60000000f00 */
[----:B------:R-:W-:Y:S01]  /*0420*/  @P0 ISETP.EQ.AND P1, PT, R17, 0x2, PT ;  /* 0x000000021100080c */ /* 0x000fe20003f22270 */
[----:B------:R-:W-:-:S03]  /*0430*/  @P0 IMAD.MOV.U32 R4, RZ, RZ, R8 ;  /* 0x000000ffff040224 */ /* 0x000fc600078e0008 */
[----:B------:R-:W-:-:S04]  /*0440*/  @P0 SEL R6, RZ, 0xffffffff, !P1 ;  /* 0xffffffffff060807 */ /* 0x000fc80004800000 */
[----:B------:R-:W-:-:S07]  /*0450*/  @P0 I2FP.F32.S32 R23, R6 ;  /* 0x0000000600170245 */ /* 0x000fce0000201400 */
.L_x_8:
[----:B------:R-:W-:Y:S05]  /*0460*/  BSYNC.RECONVERGENT B0 ;  /* 0x0000000000007941 */ /* 0x000fea0003800200 */
.L_x_7:
[----:B------:R-:W-:Y:S01]  /*0470*/  IMAD R9, R4, R10, R15 ;  /* 0x0000000a04097224 */ /* 0x000fe200078e020f */
[----:B------:R-:W-:Y:S01]  /*0480*/  ISETP.NE.AND P0, PT, R17, 0x1, PT ;  /* 0x000000011100780c */ /* 0x000fe20003f05270 */
[--C-:B0-----:R-:W-:Y:S01]  /*0490*/  IMAD.WIDE R4, R5, 0x4, R2.reuse ;  /* 0x0000000405047825 */ /* 0x101fe200078e0202 */
[----:B------:R-:W-:Y:S03]  /*04a0*/  BSSY.RECONVERGENT B0, `(.L_x_9) ;  /* 0x0000011000007945 */ /* 0x000fe60003800200 */
[--C-:B------:R-:W-:Y:S01]  /*04b0*/  IMAD.WIDE R6, R7, 0x4, R2.reuse ;  /* 0x0000000407067825 */ /* 0x100fe200078e0202 */
[----:B------:R0:W-:Y:S03]  /*04c0*/  STG.E desc[UR6][R4.64], R19 ;  /* 0x0000001304007986 */ /* 0x0001e6000c101906 */
[----:B------:R-:W-:Y:S01]  /*04d0*/  IMAD.WIDE R8, R9, 0x4, R2 ;  /* 0x0000000409087825 */ /* 0x000fe200078e0202 */
[----:B------:R0:W-:Y:S03]  /*04e0*/  STG.E desc[UR6][R6.64], R21 ;  /* 0x0000001506007986 */ /* 0x0001e6000c101906 */
[----:B------:R-:W-:Y:S01]  /*04f0*/  VIADD R20, R16, 0x2 ;  /* 0x0000000210147836 */ /* 0x000fe20000000000 */
[----:B------:R0:W-:Y:S01]  /*0500*/  STG.E desc[UR6][R8.64], R23 ;  /* 0x0000001708007986 */ /* 0x0001e2000c101906 */
[----:B------:R-:W-:-:S03]  /*0510*/  IMAD.MOV.U32 R25, RZ, RZ, -0x40800000 ;  /* 0xbf800000ff197424 */ /* 0x000fc600078e00ff */
[----:B------:R-:W-:Y:S01]  /*0520*/  MOV R18, R20 ;  /* 0x0000001400127202 */ /* 0x000fe20000000f00 */
[----:B------:R-:W-:Y:S06]  /*0530*/  @!P0 BRA `(.L_x_10) ;  /* 0x00000000001c8947 */ /* 0x000fec0003800000 */
[----:B------:R-:W-:Y:S01]  /*0540*/  ISETP.NE.AND P0, PT, R17, 0x2, PT ;  /* 0x000000021100780c */ /* 0x000fe20003f05270 */
[----:B------:R-:W-:Y:S02]  /*0550*/  IMAD.MOV.U32 R25, RZ, RZ, 0x40000000 ;  /* 0x40000000ff197424 */ /* 0x000fe400078e00ff */
[----:B------:R-:W-:-:S10]  /*0560*/  IMAD.MOV.U32 R18, RZ, RZ, R15 ;  /* 0x000000ffff127224 */ /* 0x000fd400078e000f */
[----:B------:R-:W-:Y:S01]  /*0570*/  @P0 ISETP.EQ.AND P1, PT, R17, 0x3, PT ;  /* 0x000000031100080c */ /* 0x000fe20003f22270 */
[----:B------:R-:W-:-:S03]  /*0580*/  @P0 IMAD.MOV.U32 R18, RZ, RZ, R20 ;  /* 0x000000ffff120224 */ /* 0x000fc600078e0014 */
[----:B0-----:R-:W-:-:S04]  /*0590*/  @P0 SEL R4, RZ, 0xffffffff, !P1 ;  /* 0xffffffffff040807 */ /* 0x001fc80004800000 */
[----:B------:R-:W-:-:S07]  /*05a0*/  @P0 I2FP.F32.S32 R25, R4 ;  /* 0x0000000400190245 */ /* 0x000fce0000201400 */
.L_x_10:
[----:B------:R-:W-:Y:S05]  /*05b0*/  BSYNC.RECONVERGENT B0 ;  /* 0x0000000000007941 */ /* 0x000fea0003800200 */
.L_x_9:
[----:B0-----:R-:W-:Y:S01]  /*05c0*/  IMAD R5, R18, R10, R15 ;  /* 0x0000000a12057224 */ /* 0x001fe200078e020f */
[----:B------:R-:W-:Y:S01]  /*05d0*/  IADD3 R14, PT, PT, R14, 0x4, RZ ;  /* 0x000000040e0e7810 */ /* 0x000fe20007ffe0ff */
[----:B------:R-:W-:Y:S02]  /*05e0*/  VIADD R17, R17, 0xfffffffc ;  /* 0xfffffffc11117836 */ /* 0x000fe40000000000 */
[----:B------:R-:W-:Y:S01]  /*05f0*/  IMAD.WIDE R4, R5, 0x4, R2 ;  /* 0x0000000405047825 */ /* 0x000fe200078e0202 */
[----:B------:R-:W-:-:S03]  /*0600*/  ISETP.NE.AND P0, PT, R14, RZ, PT ;  /* 0x000000ff0e00720c */ /* 0x000fc60003f05270 */
[----:B------:R-:W-:Y:S01]  /*0610*/  VIADD R16, R16, 0x4 ;  /* 0x0000000410107836 */ /* 0x000fe20000000000 */
[----:B------:R3:W-:Y:S09]  /*0620*/  STG.E desc[UR6][R4.64], R25 ;  /* 0x0000001904007986 */ /* 0x0007f2000c101906 */
[----:B------:R-:W-:Y:S05]  /*0630*/  @P0 BRA `(.L_x_11) ;  /* 0xfffffff800d80947 */ /* 0x000fea000383ffff */
[----:B------:R-:W-:-:S07]  /*0640*/  IMAD.MOV.U32 R6, RZ, RZ, R0 ;  /* 0x000000ffff067224 */ /* 0x000fce00078e0000 */
.L_x_2:
[----:B------:R-:W-:-:S13]  /*0650*/  ISETP.NE.AND P0, PT, R13, RZ, PT ;  /* 0x000000ff0d00720c */ /* 0x000fda0003f05270 */
[----:B------:R-:W-:Y:S05]  /*0660*/  @!P0 BRA `(.L_x_12) ;  /* 0x0000000000ec8947 */ /* 0x000fea0003800000 */
[----:B------:R-:W0:Y:S01]  /*0670*/  LDC.64 R2, c[0x0][0x388] ;  /* 0x0000e200ff027b82 */ /* 0x000e220000000a00 */
[----:B---3--:R-:W-:Y:S01]  /*0680*/  IADD3 R4, PT, PT, R6, -0x1, RZ ;  /* 0xffffffff06047810 */ /* 0x008fe20007ffe0ff */
[----:B------:R-:W-:Y:S01]  /*0690*/  BSSY.RECONVERGENT B0, `(.L_x_13) ;  /* 0x000000d000007945 */ /* 0x000fe20003800200 */
[----:B------:R-:W-:Y:S02]  /*06a0*/  IMAD.MOV.U32 R7, RZ, RZ, -0x40800000 ;  /* 0xbf800000ff077424 */ /* 0x000fe400078e00ff */
[----:B------:R-:W-:Y:S01]  /*06b0*/  ISETP.NE.AND P0, PT, R15, R4, PT ;  /* 0x000000040f00720c */ /* 0x000fe20003f05270 */
[----:B------:R-:W-:-:S12]  /*06c0*/  IMAD.MOV.U32 R4, RZ, RZ, R6 ;  /* 0x000000ffff047224 */ /* 0x000fd800078e0006 */
[----:B------:R-:W-:Y:S05]  /*06d0*/  @!P0 BRA `(.L_x_14) ;  /* 0x0000000000208947 */ /* 0x000fea0003800000 */
[----:B------:R-:W-:Y:S01]  /*06e0*/  ISETP.NE.AND P0, PT, R15, R6, PT ;  /* 0x000000060f00720c */ /* 0x000fe20003f05270 */
[----:B------:R-:W-:-:S12]  /*06f0*/  HFMA2 R7, -RZ, RZ, 2, 0 ;  /* 0x40000000ff077431 */ /* 0x000fd800000001ff */
[----:B------:R-:W-:-:S05]  /*0700*/  @P0 VIADD R4, R6, 0x1 ;  /* 0x0000000106040836 */ /* 0x000fca0000000000 */
[----:B------:R-:W-:Y:S01]  /*0710*/  @P0 ISETP.EQ.AND P1, PT, R15, R4, PT ;  /* 0x000000040f00020c */ /* 0x000fe20003f22270 */
[----:B------:R-:W-:Y:S02]  /*0720*/  IMAD.MOV.U32 R4, RZ, RZ, R15 ;  /* 0x000000ffff047224 */ /* 0x000fe400078e000f */
[----:B------:R-:W-:Y:S01]  /*0730*/  @P0 IMAD.MOV.U32 R4, RZ, RZ, R6 ;  /* 0x000000ffff040224 */ /* 0x000fe200078e0006 */
[----:B------:R-:W-:-:S04]  /*0740*/  @P0 SEL R5, RZ, 0xffffffff, !P1 ;  /* 0xffffffffff050807 */ /* 0x000fc80004800000 */
[----:B------:R-:W-:-:S07]  /*0750*/  @P0 I2FP.F32.S32 R7, R5 ;  /* 0x0000000500070245 */ /* 0x000fce0000201400 */
.L_x_14:
[----:B-12---:R-:W-:Y:S05]  /*0760*/  BSYNC.RECONVERGENT B0 ;  /* 0x0000000000007941 */ /* 0x006fea0003800200 */
.L_x_13:
[----:B------:R-:W-:Y:S01]  /*0770*/  IMAD R5, R4, R10, R15 ;  /* 0x0000000a04057224 */ /* 0x000fe200078e020f */
[----:B------:R-:W-:-:S03]  /*0780*/  ISETP.NE.AND P0, PT, R13, 0x1, PT ;  /* 0x000000010d00780c */ /* 0x000fc60003f05270 */
[----:B0-----:R-:W-:-:S05]  /*0790*/  IMAD.WIDE R4, R5, 0x4, R2 ;  /* 0x0000000405047825 */ /* 0x001fca00078e0202 */
[----:B------:R0:W-:Y:S05]  /*07a0*/  STG.E desc[UR6][R4.64], R7 ;  /* 0x0000000704007986 */ /* 0x0001ea000c101906 */
[----:B------:R-:W-:Y:S05]  /*07b0*/  @!P0 BRA `(.L_x_12) ;  /* 0x0000000000988947 */ /* 0x000fea0003800000 */
[----:B------:R-:W-:Y:S01]  /*07c0*/  ISETP.NE.AND P0, PT, R15, R6, PT ;  /* 0x000000060f00720c */ /* 0x000fe20003f05270 */
[----:B------:R-:W-:Y:S01]  /*07d0*/  VIADD R8, R6, 0x1 ;  /* 0x0000000106087836 */ /* 0x000fe20000000000 */
[----:B------:R-:W-:Y:S01]  /*07e0*/  BSSY.RECONVERGENT B0, `(.L_x_15) ;  /* 0x000000c000007945 */ /* 0x000fe20003800200 */
[----:B0-----:R-:W-:Y:S02]  /*07f0*/  MOV R7, 0xbf800000 ;  /* 0xbf80000000077802 */ /* 0x001fe40000000f00 */
[----:B------:R-:W-:-:S08]  /*0800*/  IMAD.MOV.U32 R4, RZ, RZ, R8 ;  /* 0x000000ffff047224 */ /* 0x000fd000078e0008 */
        /* <DEDUP_REMOVED lines=9> */
.L_x_16:
[----:B------:R-:W-:Y:S05]  /*08a0*/  BSYNC.RECONVERGENT B0 ;  /* 0x0000000000007941 */ /* 0x000fea0003800200 */
.L_x_15:
[----:B------:R-:W-:Y:S01]  /*08b0*/  IMAD R5, R4, R10, R15 ;  /* 0x0000000a04057224 */ /* 0x000fe200078e020f */
[----:B------:R-:W-:-:S03]  /*08c0*/  ISETP.NE.AND P0, PT, R13, 0x2, PT ;  /* 0x000000020d00780c */ /* 0x000fc60003f05270 */
[----:B------:R-:W-:-:S05]  /*08d0*/  IMAD.WIDE R4, R5, 0x4, R2 ;  /* 0x0000000405047825 */ /* 0x000fca00078e0202 */
[----:B------:R4:W-:Y:S05]  /*08e0*/  STG.E desc[UR6][R4.64], R7 ;  /* 0x0000000704007986 */ /* 0x0009ea000c101906 */
[----:B------:R-:W-:Y:S05]  /*08f0*/  @!P0 BRA `(.L_x_12) ;  /* 0x0000000000488947 */ /* 0x000fea0003800000 */
[----:B------:R-:W-:Y:S01]  /*0900*/  ISETP.NE.AND P0, PT, R15, R8, PT ;  /* 0x000000080f00720c */ /* 0x000fe20003f05270 */
[----:B------:R-:W-:Y:S01]  /*0910*/  BSSY.RECONVERGENT B0, `(.L_x_17) ;  /* 0x000000d000007945 */ /* 0x000fe20003800200 */
[----:B------:R-:W-:Y:S01]  /*0920*/  IADD3 R8, PT, PT, R6, 0x2, RZ ;  /* 0x0000000206087810 */ /* 0x000fe20007ffe0ff */
[----:B----4-:R-:W-:-:S04]  /*0930*/  IMAD.MOV.U32 R5, RZ, RZ, -0x40800000 ;  /* 0xbf800000ff057424 */ /* 0x010fc800078e00ff */
[----:B------:R-:W-:-:S06]  /*0940*/  IMAD.MOV.U32 R4, RZ, RZ, R8 ;  /* 0x000000ffff047224 */ /* 0x000fcc00078e0008 */
[----:B------:R-:W-:Y:S05]  /*0950*/  @!P0 BRA `(.L_x_18) ;  /* 0x0000000000208947 */ /* 0x000fea0003800000 */
[----:B------:R-:W-:Y:S01]  /*0960*/  ISETP.NE.AND P0, PT, R15, R8, PT ;  /* 0x000000080f00720c */ /* 0x000fe20003f05270 */
[----:B------:R-:W-:-:S12]  /*0970*/  IMAD.MOV.U32 R5, RZ, RZ, 0x40000000 ;  /* 0x40000000ff057424 */ /* 0x000fd800078e00ff */
[----:B------:R-:W-:-:S04]  /*0980*/  @P0 IADD3 R4, PT, PT, R6, 0x3, RZ ;  /* 0x0000000306040810 */ /* 0x000fc80007ffe0ff */
[----:B------:R-:W-:Y:S01]  /*0990*/  @P0 ISETP.EQ.AND P1, PT, R15, R4, PT ;  /* 0x000000040f00020c */ /* 0x000fe20003f22270 */
[----:B------:R-:W-:Y:S01]  /*09a0*/  IMAD.MOV.U32 R4, RZ, RZ, R15 ;  /* 0x000000ffff047224 */ /* 0x000fe200078e000f */
[----:B------:R-:W-:Y:S02]  /*09b0*/  @P0 MOV R4, R8 ;  /* 0x0000000800040202 */ /* 0x000fe40000000f00 */
[----:B------:R-:W-:-:S04]  /*09c0*/  @P0 SEL R6, RZ, 0xffffffff, !P1 ;  /* 0xffffffffff060807 */ /* 0x000fc80004800000 */
[----:B------:R-:W-:-:S07]  /*09d0*/  @P0 I2FP.F32.S32 R5, R6 ;  /* 0x0000000600050245 */ /* 0x000fce0000201400 */
.L_x_18:
[----:B------:R-:W-:Y:S05]  /*09e0*/  BSYNC.RECONVERGENT B0 ;  /* 0x0000000000007941 */ /* 0x000fea0003800200 */
.L_x_17:
[----:B------:R-:W-:-:S04]  /*09f0*/  IMAD R7, R4, R10, R15 ;  /* 0x0000000a04077224 */ /* 0x000fc800078e020f */
[----:B------:R-:W-:-:S05]  /*0a00*/  IMAD.WIDE R2, R7, 0x4, R2 ;  /* 0x0000000407027825 */ /* 0x000fca00078e0202 */
[----:B------:R5:W-:Y:S02]  /*0a10*/  STG.E desc[UR6][R2.64], R5 ;  /* 0x0000000502007986 */ /* 0x000be4000c101906 */
.L_x_12:
[----:B------:R-:W-:-:S05]  /*0a20*/  IMAD.IADD R15, R12, 0x1, R15 ;  /* 0x000000010c0f7824 */ /* 0x000fca00078e020f */
[----:B------:R-:W-:-:S13]  /*0a30*/  ISETP.GE.AND P0, PT, R15, R10, PT ;  /* 0x0000000a0f00720c */ /* 0x000fda0003f06270 */
[----:B------:R-:W-:Y:S05]  /*0a40*/  @!P0 BRA `(.L_x_19) ;  /* 0xfffffff400b08947 */ /* 0x000fea000383ffff */
[----:B-12---:R-:W-:Y:S05]  /*0a50*/  EXIT ;  /* 0x000000000000794d */ /* 0x006fea0003800000 */
.L_x_20:
        /* <DEDUP_REMOVED lines=10> */
.L_x_48:


//--------------------- .text._Z15JacobiIterationiPfS_S_S_ --------------------------
	.section	.text._Z15JacobiIterationiPfS_S_S_,"ax",@progbits
	.align	128
        .global         _Z15JacobiIterationiPfS_S_S_
        .type           _Z15JacobiIterationiPfS_S_S_,@function
        .size           _Z15JacobiIterationiPfS_S_S_,(.L_x_46 - _Z15JacobiIterationiPfS_S_S_)
        .other          _Z15JacobiIterationiPfS_S_S_,@"STO_CUDA_ENTRY STV_DEFAULT"
_Z15JacobiIterationiPfS_S_S_:
.text._Z15JacobiIterationiPfS_S_S_:
        /* <DEDUP_REMOVED lines=10> */
[----:B------:R-:W-:Y:S01]  /*00a0*/  UISETP.GT.AND UP0, UPT, UR4, URZ, UPT ;  /* 0x000000ff0400728c */ /* 0x000fe2000bf04270 */
[----:B------:R-:W2:Y:S05]  /*00b0*/  LDCU.64 UR12, c[0x0][0x358] ;  /* 0x00006b00ff0c77ac */ /* 0x000eaa0008000a00 */
[----:B------:R-:W3:Y:S01]  /*00c0*/  LDC.64 R8, c[0x0][0x390] ;  /* 0x0000e400ff087b82 */ /* 0x000ee20000000a00 */
[----:B------:R-:W4:Y:S07]  /*00d0*/  LDCU UR6, c[0x0][0x380] ;  /* 0x00007000ff0677ac */ /* 0x000f2e0008000800 */
[----:B------:R-:W0:Y:S01]  /*00e0*/  LDC.64 R6, c[0x0][0x3a0] ;  /* 0x0000e800ff067b82 */ /* 0x000e220000000a00 */
[----:B-1----:R-:W-:Y:S01]  /*00f0*/  IMAD R3, R3, UR5, RZ ;  /* 0x0000000503037c24 */ /* 0x002fe2000f8e02ff */
[----:B------:R-:W-:Y:S06]  /*0100*/  BRA.U UP0, `(.L_x_21) ;  /* 0x0000000100687547 */ /* 0x000fec000b800000 */
.L_x_24:
[----:B----4-:R-:W-:-:S04]  /*0110*/  IMAD R15, R0, UR6, R0 ;  /* 0x00000006000f7c24 */ /* 0x010fc8000f8e0200 */
[----:B0-----:R-:W-:-:S06]  /*0120*/  IMAD.WIDE R14, R15, 0x4, R10 ;  /* 0x000000040f0e7825 */ /* 0x001fcc00078e020a */
[----:B--2---:R-:W2:Y:S01]  /*0130*/  LDG.E R15, desc[UR12][R14.64] ;  /* 0x0000000c0e0f7981 */ /* 0x004ea2000c1e1900 */
[----:B-1-3--:R-:W-:-:S05]  /*0140*/  IMAD.WIDE R4, R0, 0x4, R8 ;  /* 0x0000000400047825 */ /* 0x00afca00078e0208 */
[----:B------:R-:W3:Y:S01]  /*0150*/  LDG.E R2, desc[UR12][R4.64] ;  /* 0x0000000c04027981 */ /* 0x000ee2000c1e1900 */
[----:B------:R-:W-:Y:S01]  /*0160*/  BSSY.RECONVERGENT B0, `(.L_x_22) ;  /* 0x0000010000007945 */ /* 0x000fe20003800200 */
[----:B--2---:R-:W0:Y:S08]  /*0170*/  MUFU.RCP R12, R15 ;  /* 0x0000000f000c7308 */ /* 0x004e300000001000 */
[----:B---3--:R-:W1:Y:S01]  /*0180*/  FCHK P0, R2, R15 ;  /* 0x0000000f02007302 */ /* 0x008e620000000000 */
[----:B0-----:R-:W-:-:S04]  /*0190*/  FFMA R13, -R15, R12, 1 ;  /* 0x3f8000000f0d7423 */ /* 0x001fc8000000010c */
[----:B------:R-:W-:Y:S01]  /*01a0*/  FFMA R17, R12, R13, R12 ;  /* 0x0000000d0c117223 */ /* 0x000fe2000000000c */
[----:B------:R-:W-:Y:S01]  /*01b0*/  MOV R13, R0 ;  /* 0x00000000000d7202 */ /* 0x000fe20000000f00 */
[----:B------:R-:W-:Y:S02]  /*01c0*/  IMAD.IADD R0, R3, 0x1, R0 ;  /* 0x0000000103007824 */ /* 0x000fe400078e0200 */
[----:B------:R-:W-:-:S03]  /*01d0*/  FFMA R12, R2, R17, RZ ;  /* 0x00000011020c7223 */ /* 0x000fc600000000ff */
[----:B------:R-:W-:Y:S01]  /*01e0*/  ISETP.GE.AND P2, PT, R0, UR6, PT ;  /* 0x0000000600007c0c */ /* 0x000fe2000bf46270 */
[----:B------:R-:W-:-:S04]  /*01f0*/  FFMA R14, -R15, R12, R2 ;  /* 0x0000000c0f0e7223 */ /* 0x000fc80000000102 */
[----:B------:R-:W-:Y:S01]  /*0200*/  FFMA R17, R17, R14, R12 ;  /* 0x0000000e11117223 */ /* 0x000fe2000000000c */
[----:B-1----:R-:W-:Y:S07]  /*0210*/  @!P0 BRA `(.L_x_23) ;  /* 0x0000000000108947 */ /* 0x002fee0003800000 */
[----:B------:R-:W-:Y:S02]  /*0220*/  MOV R5, R15 ;  /* 0x0000000f00057202 */ /* 0x000fe40000000f00 */
[----:B------:R-:W-:-:S07]  /*0230*/  MOV R4, 0x250 ;  /* 0x0000025000047802 */ /* 0x000fce0000000f00 */
[----:B------:R-:W-:Y:S05]  /*0240*/  CALL.REL.NOINC `($__internal_0_$__cuda_sm3x_div_rn_noftz_f32_slowpath) ;  /* 0x0000000c00607944 */ /* 0x000fea0003c00000 */
[----:B------:R-:W-:-:S07]  /*0250*/  IMAD.MOV.U32 R17, RZ, RZ, R2 ;  /* 0x000000ffff117224 */ /* 0x000fce00078e0002 */
.L_x_23:
[----:B------:R-:W-:Y:S05]  /*0260*/  BSYNC.RECONVERGENT B0 ;  /* 0x0000000000007941 */ /* 0x000fea0003800200 */
.L_x_22:
[----:B------:R-:W-:-:S05]  /*0270*/  IMAD.WIDE R4, R13, 0x4, R6 ;  /* 0x000000040d047825 */ /* 0x000fca00078e0206 */
[----:B------:R1:W-:Y:S01]  /*0280*/  STG.E desc[UR12][R4.64], R17 ;  /* 0x0000001104007986 */ /* 0x0003e2000c10190c */
[----:B------:R-:W-:Y:S05]  /*0290*/  @!P2 BRA `(.L_x_24) ;  /* 0xfffffffc009ca947 */ /* 0x000fea000383ffff */
[----:B------:R-:W-:Y:S05]  /*02a0*/  EXIT ;  /* 0x000000000000794d */ /* 0x000fea0003800000 */
.L_x_21:
[----:B----4-:R-:W1:Y:S01]  /*02b0*/  LDCU.64 UR6, c[0x0][0x398] ;  /* 0x00007300ff0677ac */ /* 0x010e620008000a00 */
[----:B------:R-:W-:Y:S02]  /*02c0*/  UIADD3 UR8, UPT, UPT, UR4, -0x1, URZ ;  /* 0xffffffff04087890 */ /* 0x000fe4000fffe0ff */
[----:B------:R-:W-:Y:S02]  /*02d0*/  ULOP3.LUT UR9, UR4, 0x7, URZ, 0xc0, !UPT ;  /* 0x0000000704097892 */ /* 0x000fe4000f8ec0ff */
[----:B-1----:R-:W-:-:S04]  /*02e0*/  UIADD3 UR5, UP0, UPT, UR6, 0x10, URZ ;  /* 0x0000001006057890 */ /* 0x002fc8000ff1e0ff */
[----:B------:R-:W-:Y:S02]  /*02f0*/  UIADD3.X UR6, UPT, UPT, URZ, UR7, URZ, UP0, !UPT ;  /* 0x00000007ff067290 */ /* 0x000fe400087fe4ff */
[----:B------:R-:W-:Y:S02]  /*0300*/  ULOP3.LUT UR7, UR4, 0x3, URZ, 0xc0, !UPT ;  /* 0x0000000304077892 */ /* 0x000fe4000f8ec0ff */
[----:B------:R-:W-:-:S12]  /*0310*/  ULOP3.LUT UR4, UR4, 0x7ffffff8, URZ, 0xc0, !UPT ;  /* 0x7ffffff804047892 */ /* 0x000fd8000f8ec0ff */
.L_x_33:
[----:B------:R-:W-:Y:S01]  /*0320*/  UISETP.GE.U32.AND UP0, UPT, UR8, 0x7, UPT ;  /* 0x000000070800788c */ /* 0x000fe2000bf06070 */
[----:B------:R-:W-:Y:S02]  /*0330*/  HFMA2 R2, -RZ, RZ, 0, 0 ;  /* 0x00000000ff027431 */ /* 0x000fe400000001ff */
[----:B0-----:R-:W-:-:S06]  /*0340*/  IMAD.MOV.U32 R7, RZ, RZ, RZ ;  /* 0x000000ffff077224 */ /* 0x001fcc00078e00ff */
[----:B------:R-:W-:Y:S05]  /*0350*/  BRA.U !UP0, `(.L_x_25) ;  /* 0x00000005085c7547 */ /* 0x000fea000b800000 */
[----:B------:R-:W0:Y:S01]  /*0360*/  LDC R7, c[0x0][0x380] ;  /* 0x0000e000ff077b82 */ /* 0x000e220000000800 */
[----:B---3--:R-:W-:Y:S01]  /*0370*/  IADD3 R8, PT, PT, -R0, RZ, RZ ;  /* 0x000000ff00087210 */ /* 0x008fe20007ffe1ff */
[----:B------:R-:W-:Y:S01]  /*0380*/  IMAD.MOV.U32 R2, RZ, RZ, RZ ;  /* 0x000000ffff027224 */ /* 0x000fe200078e00ff */
[----:B------:R-:W-:Y:S01]  /*0390*/  MOV R10, RZ ;  /* 0x000000ff000a7202 */ /* 0x000fe20000000f00 */
[----:B------:R-:W-:Y:S01]  /*03a0*/  IMAD.U32 R20, RZ, RZ, UR5 ;  /* 0x00000005ff147e24 */ /* 0x000fe2000f8e00ff */
[----:B------:R-:W-:Y:S01]  /*03b0*/  MOV R21, UR6 ;  /* 0x0000000600157c02 */ /* 0x000fe20008000f00 */
[--C-:B------:R-:W-:Y:S02]  /*03c0*/  IMAD.MOV.U32 R5, RZ, RZ, R0.reuse ;  /* 0x000000ffff057224 */ /* 0x100fe400078e0000 */
[----:B------:R-:W1:Y:S01]  /*03d0*/  LDC R4, c[0x0][0x380] ;  /* 0x0000e000ff047b82 */ /* 0x000e620000000800 */
[C-C-:B0-----:R-:W-:Y:S01]  /*03e0*/  IMAD R11, R7.reuse, 0x7, R0.reuse ;  /* 0x00000007070b7824 */ /* 0x141fe200078e0200 */
[C---:B------:R-:W-:Y:S01]  /*03f0*/  LEA R29, R7.reuse, R0, 0x2 ;  /* 0x00000000071d7211 */ /* 0x040fe200078e10ff */
[----:B------:R-:W-:-:S02]  /*0400*/  IMAD R25, R7, 0x6, R0 ;  /* 0x0000000607197824 */ /* 0x000fc400078e0200 */
[C-C-:B------:R-:W-:Y:S02]  /*0410*/  IMAD R27, R7.reuse, 0x5, R0.reuse ;  /* 0x00000005071b7824 */ /* 0x140fe400078e0200 */
[C-C-:B------:R-:W-:Y:S02]  /*0420*/  IMAD R6, R7.reuse, 0x3, R0.reuse ;  /* 0x0000000307067824 */ /* 0x140fe400078e0200 */
[----:B------:R-:W-:Y:S01]  /*0430*/  IMAD R9, R7, 0x2, R0 ;  /* 0x0000000207097824 */ /* 0x000fe200078e0200 */
[----:B-1----:R-:W-:-:S07]  /*0440*/  IADD3 R7, PT, PT, R0, R7, RZ ;  /* 0x0000000700077210 */ /* 0x002fce0007ffe0ff */
.L_x_26:
[----:B------:R-:W-:Y:S01]  /*0450*/  VIADD R13, R10, 0x1 ;  /* 0x000000010a0d7836 */ /* 0x000fe20000000000 */
[----:B------:R-:W-:-:S04]  /*0460*/  ISETP.NE.AND P0, PT, R8, RZ, PT ;  /* 0x000000ff0800720c */ /* 0x000fc80003f05270 */
[----:B------:R-:W-:Y:S02]  /*0470*/  ISETP.NE.AND P5, PT, R13, R0, PT ;  /* 0x000000000d00720c */ /* 0x000fe40003fa5270 */
[----:B------:R-:W-:-:S04]  /*0480*/  IADD3 R13, PT, PT, R10, 0x2, RZ ;  /* 0x000000020a0d7810 */ /* 0x000fc80007ffe0ff */
[----:B------:R-:W-:-:S03]  /*0490*/  ISETP.NE.AND P4, PT, R13, R0, PT ;  /* 0x000000000d00720c */ /* 0x000fc60003f85270 */
[----:B------:R-:W0:Y:S08]  /*04a0*/  @P0 LDC.64 R16, c[0x0][0x388] ;  /* 0x0000e200ff100b82 */ /* 0x000e300000000a00 */
[----:B------:R-:W1:Y:S08]  /*04b0*/  @P5 LDC.64 R12, c[0x0][0x388] ;  /* 0x0000e200ff0c5b82 */ /* 0x000e700000000a00 */
[----:B------:R-:W3:Y:S01]  /*04c0*/  @P4 LDC.64 R14, c[0x0][0x388] ;  /* 0x0000e200ff0e4b82 */ /* 0x000ee20000000a00 */
[----:B0-----:R-:W-:-:S06]  /*04d0*/  @P0 IMAD.WIDE R18, R5, 0x4, R16 ;  /* 0x0000000405120825 */ /* 0x001fcc00078e0210 */
[----:B--2---:R0:W2:Y:S01]  /*04e0*/  @P0 LDG.E R19, desc[UR12][R18.64] ;  /* 0x0000000c12130981 */ /* 0x0040a2000c1e1900 */
[----:B-1----:R-:W-:Y:S01]  /*04f0*/  @P5 IMAD.WIDE R16, R7, 0x4, R12 ;  /* 0x0000000407105825 */ /* 0x002fe200078e020c */
[----:B------:R-:W-:-:S03]  /*0500*/  MOV R13, R21 ;  /* 0x00000015000d7202 */ /* 0x000fc60000000f00 */
[----:B------:R-:W-:Y:S02]  /*0510*/  IMAD.MOV.U32 R12, RZ, RZ, R20 ;  /* 0x000000ffff0c7224 */ /* 0x000fe400078e0014 */
[----:B------:R-:W4:Y:S04]  /*0520*/  @P5 LDG.E R17, desc[UR12][R16.64] ;  /* 0x0000000c10115981 */ /* 0x000f28000c1e1900 */
[----:B------:R-:W2:Y:S01]  /*0530*/  @P0 LDG.E R20, desc[UR12][R12.64+-0x10] ;  /* 0xfffff00c0c140981 */ /* 0x000ea2000c1e1900 */
[----:B---3--:R-:W-:-:S03]  /*0540*/  @P4 IMAD.WIDE R14, R9, 0x4, R14 ;  /* 0x00000004090e4825 */ /* 0x008fc600078e020e */
[----:B------:R-:W4:Y:S04]  /*0550*/  @P5 LDG.E R21, desc[UR12][R12.64+-0xc] ;  /* 0xfffff40c0c155981 */ /* 0x000f28000c1e1900 */
[----:B------:R-:W3:Y:S04]  /*0560*/  @P4 LDG.E R15, desc[UR12][R14.64] ;  /* 0x0000000c0e0f4981 */ /* 0x000ee8000c1e1900 */
[----:B------:R-:W3:Y:S01]  /*0570*/  @P4 LDG.E R24, desc[UR12][R12.64+-0x8] ;  /* 0xfffff80c0c184981 */ /* 0x000ee2000c1e1900 */
[C---:B------:R-:W-:Y:S01]  /*0580*/  VIADD R23, R10.reuse, 0x3 ;  /* 0x000000030a177836 */ /* 0x040fe20000000000 */
[----:B------:R-:W-:-:S04]  /*0590*/  IADD3 R22, PT, PT, R10, 0x4, RZ ;  /* 0x000000040a167810 */ /* 0x000fc80007ffe0ff */
[-C--:B------:R-:W-:Y:S01]  /*05a0*/  ISETP.NE.AND P3, PT, R23, R0.reuse, PT ;  /* 0x000000001700720c */ /* 0x080fe20003f65270 */
[----:B------:R-:W-:Y:S01]  /*05b0*/  VIADD R23, R10, 0x5 ;  /* 0x000000050a177836 */ /* 0x000fe20000000000 */
[-C--:B------:R-:W-:Y:S02]  /*05c0*/  ISETP.NE.AND P2, PT, R22, R0.reuse, PT ;  /* 0x000000001600720c */ /* 0x080fe40003f45270 */
[----:B0-----:R-:W-:Y:S02]  /*05d0*/  IADD3 R18, PT, PT, R10, 0x6, RZ ;  /* 0x000000060a127810 */ /* 0x001fe40007ffe0ff */
[----:B------:R-:W-:-:S07]  /*05e0*/  ISETP.NE.AND P1, PT, R23, R0, PT ;  /* 0x000000001700720c */ /* 0x000fce0003f25270 */
[----:B------:R-:W0:Y:S02]  /*05f0*/  @P3 LDC.64 R22, c[0x0][0x388] ;  /* 0x0000e200ff163b82 */ /* 0x000e240000000a00 */
[----:B------:R-:W5:Y:S04]  /*0600*/  @P2 LDG.E R26, desc[UR12][R12.64] ;  /* 0x0000000c0c1a2981 */ /* 0x000f68000c1e1900 */
[----:B------:R-:W5:Y:S01]  /*0610*/  @P1 LDG.E R28, desc[UR12][R12.64+0x4] ;  /* 0x0000040c0c1c1981 */ /* 0x000f62000c1e1900 */
[----:B0-----:R-:W-:-:S06]  /*0620*/  @P3 IMAD.WIDE R22, R6, 0x4, R22 ;  /* 0x0000000406163825 */ /* 0x001fcc00078e0216 */
[----:B------:R-:W5:Y:S01]  /*0630*/  @P3 LDG.E R23, desc[UR12][R22.64] ;  /* 0x0000000c16173981 */ /* 0x000f62000c1e1900 */
[----:B--2---:R-:W-:Y:S01]  /*0640*/  @P0 FFMA R2, R19, R20, R2 ;  /* 0x0000001413020223 */ /* 0x004fe20000000002 */
[----:B------:R-:W-:Y:S02]  /*0650*/  ISETP.NE.AND P0, PT, R18, R0, PT ;  /* 0x000000001200720c */ /* 0x000fe40003f05270 */
[----:B------:R-:W0:Y:S01]  /*0660*/  @P1 LDC.64 R18, c[0x0][0x388] ;  /* 0x0000e200ff121b82 */ /* 0x000e220000000a00 */
[----:B----4-:R-:W-:Y:S01]  /*0670*/  @P5 FFMA R2, R17, R21, R2 ;  /* 0x0000001511025223 */ /* 0x010fe20000000002 */
[----:B------:R-:W-:-:S06]  /*0680*/  VIADD R17, R10, 0x7 ;  /* 0x000000070a117836 */ /* 0x000fcc0000000000 */
[----:B------:R-:W1:Y:S01]  /*0690*/  @P2 LDC.64 R20, c[0x0][0x388] ;  /* 0x0000e200ff142b82 */ /* 0x000e620000000a00 */
[----:B---3--:R-:W-:Y:S01]  /*06a0*/  @P4 FFMA R2, R15, R24, R2 ;  /* 0x000000180f024223 */ /* 0x008fe20000000002 */
[----:B------:R-:W-:Y:S01]  /*06b0*/  ISETP.NE.AND P5, PT, R17, R0, PT ;  /* 0x000000001100720c */ /* 0x000fe20003fa5270 */
[----:B------:R-:W5:Y:S04]  /*06c0*/  @P3 LDG.E R24, desc[UR12][R12.64+-0x4] ;  /* 0xfffffc0c0c183981 */ /* 0x000f68000c1e1900 */
[----:B------:R-:W2:Y:S01]  /*06d0*/  @P0 LDG.E R22, desc[UR12][R12.64+0x8] ;  /* 0x0000080c0c160981 */ /* 0x000ea2000c1e1900 */
[----:B------:R-:W3:Y:S08]  /*06e0*/  @P0 LDC.64 R14, c[0x0][0x388] ;  /* 0x0000e200ff0e0b82 */ /* 0x000ef00000000a00 */
[----:B------:R-:W4:Y:S01]  /*06f0*/  @P5 LDC.64 R16, c[0x0][0x388] ;  /* 0x0000e200ff105b82 */ /* 0x000f220000000a00 */
[----:B0-----:R-:W-:-:S06]  /*0700*/  @P1 IMAD.WIDE R18, R27, 0x4, R18 ;  /* 0x000000041b121825 */ /* 0x001fcc00078e0212 */
[----:B------:R-:W2:Y:S01]  /*0710*/  @P1 LDG.E R19, desc[UR12][R18.64] ;  /* 0x0000000c12131981 */ /* 0x000ea2000c1e1900 */
[----:B-1----:R-:W-:-:S06]  /*0720*/  @P2 IMAD.WIDE R20, R29, 0x4, R20 ;  /* 0x000000041d142825 */ /* 0x002fcc00078e0214 */
[----:B------:R-:W2:Y:S01]  /*0730*/  @P2 LDG.E R21, desc[UR12][R20.64] ;  /* 0x0000000c14152981 */ /* 0x000ea2000c1e1900 */
[----:B---3--:R-:W-:-:S06]  /*0740*/  @P0 IMAD.WIDE R14, R25, 0x4, R14 ;  /* 0x00000004190e0825 */ /* 0x008fcc00078e020e */
[----:B------:R-:W3:Y:S01]  /*0750*/  @P0 LDG.E R15, desc[UR12][R14.64] ;  /* 0x0000000c0e0f0981 */ /* 0x000ee2000c1e1900 */
[----:B----4-:R-:W-:-:S06]  /*0760*/  @P5 IMAD.WIDE R16, R11, 0x4, R16 ;  /* 0x000000040b105825 */ /* 0x010fcc00078e0210 */
[----:B------:R-:W4:Y:S04]  /*0770*/  @P5 LDG.E R17, desc[UR12][R16.64] ;  /* 0x0000000c10115981 */ /* 0x000f28000c1e1900 */
[----:B------:R-:W4:Y:S01]  /*0780*/  @P5 LDG.E R14, desc[UR12][R12.64+0xc] ;  /* 0x00000c0c0c0e5981 */ /* 0x000f22000c1e1900 */
[----:B------:R-:W-:Y:S01]  /*0790*/  IADD3 R10, PT, PT, R10, 0x8, RZ ;  /* 0x000000080a0a7810 */ /* 0x000fe20007ffe0ff */
[----:B------:R-:W-:Y:S01]  /*07a0*/  IMAD R5, R4, 0x8, R5 ;  /* 0x0000000804057824 */ /* 0x000fe200078e0205 */
[----:B------:R-:W-:Y:S01]  /*07b0*/  IADD3 R8, PT, PT, R8, 0x8, RZ ;  /* 0x0000000808087810 */ /* 0x000fe20007ffe0ff */
[C---:B------:R-:W-:Y:S01]  /*07c0*/  IMAD R9, R4.reuse, 0x8, R9 ;  /* 0x0000000804097824 */ /* 0x040fe200078e0209 */
[C---:B------:R-:W-:Y:S01]  /*07d0*/  LEA R7, R4.reuse, R7, 0x3 ;  /* 0x0000000704077211 */ /* 0x040fe200078e18ff */
[C---:B------:R-:W-:Y:S01]  /*07e0*/  IMAD R29, R4.reuse, 0x8, R29 ;  /* 0x00000008041d7824 */ /* 0x040fe200078e021d */
[C---:B------:R-:W-:Y:S01]  /*07f0*/  LEA R6, R4.reuse, R6, 0x3 ;  /* 0x0000000604067211 */ /* 0x040fe200078e18ff */
[C---:B------:R-:W-:Y:S01]  /*0800*/  IMAD R25, R4.reuse, 0x8, R25 ;  /* 0x0000000804197824 */ /* 0x040fe200078e0219 */
[----:B------:R-:W-:-:S02]  /*0810*/  LEA R27, R4, R27, 0x3 ;  /* 0x0000001b041b7211 */ /* 0x000fc400078e18ff */
[----:B------:R-:W-:Y:S01]  /*0820*/  LEA R11, R4, R11, 0x3 ;  /* 0x0000000b040b7211 */ /* 0x000fe200078e18ff */
[----:B-----5:R-:W-:-:S04]  /*0830*/  @P3 FFMA R2, R23, R24, R2 ;  /* 0x0000001817023223 */ /* 0x020fc80000000002 */
[----:B--2---:R-:W-:-:S04]  /*0840*/  @P2 FFMA R2, R21, R26, R2 ;  /* 0x0000001a15022223 */ /* 0x004fc80000000002 */
[----:B------:R-:W-:-:S04]  /*0850*/  @P1 FFMA R2, R19, R28, R2 ;  /* 0x0000001c13021223 */ /* 0x000fc80000000002 */
[----:B---3--:R-:W-:Y:S01]  /*0860*/  @P0 FFMA R2, R15, R22, R2 ;  /* 0x000000160f020223 */ /* 0x008fe20000000002 */
[----:B------:R-:W-:Y:S02]  /*0870*/  ISETP.NE.AND P0, PT, R10, UR4, PT ;  /* 0x000000040a007c0c */ /* 0x000fe4000bf05270 */
[----:B------:R-:W-:-:S05]  /*0880*/  IADD3 R20, P1, PT, R12, 0x20, RZ ;  /* 0x000000200c147810 */ /* 0x000fca0007f3e0ff */
[----:B------:R-:W-:Y:S02]  /*0890*/  IMAD.X R21, RZ, RZ, R13, P1 ;  /* 0x000000ffff157224 */ /* 0x000fe400008e060d */
[----:B----4-:R-:W-:-:S04]  /*08a0*/  @P5 FFMA R2, R17, R14, R2 ;  /* 0x0000000e11025223 */ /* 0x010fc80000000002 */
[----:B------:R-:W-:Y:S05]  /*08b0*/  @P0 BRA `(.L_x_26) ;  /* 0xfffffff800e40947 */ /* 0x000fea000383ffff */
[----:B------:R-:W-:-:S07]  /*08c0*/  IMAD.U32 R7, RZ, RZ, UR4 ;  /* 0x00000004ff077e24 */ /* 0x000fce000f8e00ff */
.L_x_25:
[----:B------:R-:W-:-:S09]  /*08d0*/  UISETP.NE.AND UP0, UPT, UR9, URZ, UPT ;  /* 0x000000ff0900728c */ /* 0x000fd2000bf05270 */
[----:B------:R-:W-:Y:S05]  /*08e0*/  BRA.U !UP0, `(.L_x_27) ;  /* 0x00000005083c7547 */ /* 0x000fea000b800000 */
[----:B------:R-:W-:Y:S02]  /*08f0*/  UIADD3 UR10, UPT, UPT, UR9, -0x1, URZ ;  /* 0xffffffff090a7890 */ /* 0x000fe4000fffe0ff */
[----:B------:R-:W-:Y:S02]  /*0900*/  UISETP.NE.AND UP1, UPT, UR7, URZ, UPT ;  /* 0x000000ff0700728c */ /* 0x000fe4000bf25270 */
[----:B------:R-:W-:-:S09]  /*0910*/  UISETP.GE.U32.AND UP0, UPT, UR10, 0x3, UPT ;  /* 0x000000030a00788c */ /* 0x000fd2000bf06070 */
[----:B------:R-:W-:Y:S05]  /*0920*/  BRA.U !UP0, `(.L_x_28) ;  /* 0x0000000108987547 */ /* 0x000fea000b800000 */
[C---:B------:R-:W-:Y:S01]  /*0930*/  IADD3 R23, PT, PT, R7.reuse, 0x1, RZ ;  /* 0x0000000107177810 */ /* 0x040fe20007ffe0ff */
[C---:B------:R-:W-:Y:S01]  /*0940*/  VIADD R25, R7.reuse, 0x2 ;  /* 0x0000000207197836 */ /* 0x040fe20000000000 */
[-C--:B------:R-:W-:Y:S01]  /*0950*/  ISETP.NE.AND P0, PT, R7, R0.reuse, PT ;  /* 0x000000000700720c */ /* 0x080fe20003f05270 */
[----:B------:R-:W0:Y:S01]  /*0960*/  LDC.64 R10, c[0x0][0x398] ;  /* 0x0000e600ff0a7b82 */ /* 0x000e220000000a00 */
[-C--:B------:R-:W-:Y:S02]  /*0970*/  ISETP.NE.AND P1, PT, R23, R0.reuse, PT ;  /* 0x000000001700720c */ /* 0x080fe40003f25270 */
[----:B------:R-:W-:Y:S02]  /*0980*/  ISETP.NE.AND P2, PT, R25, R0, PT ;  /* 0x000000001900720c */ /* 0x000fe40003f45270 */
[----:B------:R-:W-:-:S04]  /*0990*/  IADD3 R17, PT, PT, R7, 0x3, RZ ;  /* 0x0000000307117810 */ /* 0x000fc80007ffe0ff */
[----:B------:R-:W-:-:S03]  /*09a0*/  ISETP.NE.AND P3, PT, R17, R0, PT ;  /* 0x000000001100720c */ /* 0x000fc60003f65270 */
[----:B------:R-:W1:Y:S08]  /*09b0*/  @P0 LDC R21, c[0x0][0x380] ;  /* 0x0000e000ff150b82 */ /* 0x000e700000000800 */
[----:B------:R-:W4:Y:S01]  /*09c0*/  @P1 LDC R6, c[0x0][0x380] ;  /* 0x0000e000ff061b82 */ /* 0x000f220000000800 */
[----:B0-----:R-:W-:-:S07]  /*09d0*/  IMAD.WIDE.U32 R10, R7, 0x4, R10 ;  /* 0x00000004070a7825 */ /* 0x001fce00078e000a */
[----:B------:R-:W0:Y:S01]  /*09e0*/  @P0 LDC.64 R18, c[0x0][0x388] ;  /* 0x0000e200ff120b82 */ /* 0x000e220000000a00 */
[----:B--2---:R-:W2:Y:S07]  /*09f0*/  @P3 LDG.E R16, desc[UR12][R10.64+0xc] ;  /* 0x00000c0c0a103981 */ /* 0x004eae000c1e1900 */
[----:B------:R-:W5:Y:S01]  /*0a00*/  @P1 LDC.64 R12, c[0x0][0x388] ;  /* 0x0000e200ff0c1b82 */ /* 0x000f620000000a00 */
[----:B-1----:R-:W-:-:S07]  /*0a10*/  @P0 IMAD R21, R7, R21, R0 ;  /* 0x0000001507150224 */ /* 0x002fce00078e0200 */
[----:B------:R-:W1:Y:S01]  /*0a20*/  @P2 LDC R14, c[0x0][0x380] ;  /* 0x0000e000ff0e2b82 */ /* 0x000e620000000800 */
[----:B----4-:R-:W-:Y:S02]  /*0a30*/  @P1 IMAD R23, R23, R6, R0 ;  /* 0x0000000617171224 */ /* 0x010fe400078e0200 */
[----:B------:R-:W4:Y:S05]  /*0a40*/  @P0 LDG.E R6, desc[UR12][R10.64] ;  /* 0x0000000c0a060981 */ /* 0x000f2a000c1e1900 */
[----:B---3--:R-:W3:Y:S01]  /*0a50*/  @P2 LDC.64 R8, c[0x0][0x388] ;  /* 0x0000e200ff082b82 */ /* 0x008ee20000000a00 */
[----:B0-----:R-:W-:-:S06]  /*0a60*/  @P0 IMAD.WIDE R18, R21, 0x4, R18 ;  /* 0x0000000415120825 */ /* 0x001fcc00078e0212 */
[----:B------:R-:W4:Y:S01]  /*0a70*/  @P0 LDG.E R19, desc[UR12][R18.64] ;  /* 0x0000000c12130981 */ /* 0x000f22000c1e1900 */
[----:B------:R-:W0:Y:S01]  /*0a80*/  @P3 LDC R15, c[0x0][0x380] ;  /* 0x0000e000ff0f3b82 */ /* 0x000e220000000800 */
[----:B-----5:R-:W-:-:S06]  /*0a90*/  @P1 IMAD.WIDE R12, R23, 0x4, R12 ;  /* 0x00000004170c1825 */ /* 0x020fcc00078e020c */
[----:B------:R-:W5:Y:S01]  /*0aa0*/  @P1 LDG.E R13, desc[UR12][R12.64] ;  /* 0x0000000c0c0d1981 */ /* 0x000f62000c1e1900 */
[----:B------:R-:W0:Y:S01]  /*0ab0*/  @P3 LDC.64 R4, c[0x0][0x388] ;  /* 0x0000e200ff043b82 */ /* 0x000e220000000a00 */
[----:B-1----:R-:W-:Y:S02]  /*0ac0*/  @P2 IMAD R21, R25, R14, R0 ;  /* 0x0000000e19152224 */ /* 0x002fe400078e0200 */
[----:B------:R-:W5:Y:S02]  /*0ad0*/  @P1 LDG.E R14, desc[UR12][R10.64+0x4] ;  /* 0x0000040c0a0e1981 */ /* 0x000f64000c1e1900 */
[----:B---3--:R-:W-:-:S06]  /*0ae0*/  @P2 IMAD.WIDE R8, R21, 0x4, R8 ;  /* 0x0000000415082825 */ /* 0x008fcc00078e0208 */
[----:B------:R-:W3:Y:S01]  /*0af0*/  @P2 LDG.E R9, desc[UR12][R8.64] ;  /* 0x0000000c08092981 */ /* 0x000ee2000c1e1900 */
[----:B0-----:R-:W-:-:S04]  /*0b00*/  @P3 IMAD R15, R17, R15, R0 ;  /* 0x0000000f110f3224 */ /* 0x001fc800078e0200 */
[----:B------:R-:W-:Y:S02]  /*0b10*/  @P3 IMAD.WIDE R4, R15, 0x4, R4 ;  /* 0x000000040f043825 */ /* 0x000fe400078e0204 */
[----:B------:R-:W3:Y:S04]  /*0b20*/  @P2 LDG.E R15, desc[UR12][R10.64+0x8] ;  /* 0x0000080c0a0f2981 */ /* 0x000ee8000c1e1900 */
[----:B------:R-:W2:Y:S01]  /*0b30*/  @P3 LDG.E R5, desc[UR12][R4.64] ;  /* 0x0000000c04053981 */ /* 0x000ea2000c1e1900 */
[----:B------:R-:W-:Y:S01]  /*0b40*/  IADD3 R7, PT, PT, R7, 0x4, RZ ;  /* 0x0000000407077810 */ /* 0x000fe20007ffe0ff */
[----:B----4-:R-:W-:-:S04]  /*0b50*/  @P0 FFMA R2, R19, R6, R2 ;  /* 0x0000000613020223 */ /* 0x010fc80000000002 */
[----:B-----5:R-:W-:-:S04]  /*0b60*/  @P1 FFMA R2, R13, R14, R2 ;  /* 0x0000000e0d021223 */ /* 0x020fc80000000002 */
[----:B---3--:R-:W-:-:S04]  /*0b70*/  @P2 FFMA R2, R9, R15, R2 ;  /* 0x0000000f09022223 */ /* 0x008fc80000000002 */
[----:B--2---:R-:W-:-:S07]  /*0b80*/  @P3 FFMA R2, R5, R16, R2 ;  /* 0x0000001005023223 */ /* 0x004fce0000000002 */
.L_x_28:
[----:B------:R-:W-:Y:S04]  /*0b90*/  BSSY.RECONVERGENT B0, `(.L_x_27) ;  /* 0x0000024000007945 */ /* 0x000fe80003800200 */
[----:B------:R-:W-:Y:S05]  /*0ba0*/  BRA.U !UP1, `(.L_x_29) ;  /* 0x0000000109887547 */ /* 0x000fea000b800000 */
[----:B------:R-:W0:Y:S01]  /*0bb0*/  LDC R6, c[0x0][0x380] ;  /* 0x0000e000ff067b82 */ /* 0x000e220000000800 */
[----:B------:R-:W-:Y:S01]  /*0bc0*/  UISETP.NE.AND UP0, UPT, UR7, 0x1, UPT ;  /* 0x000000010700788c */ /* 0x000fe2000bf05270 */
[----:B0-----:R-:W-:-:S08]  /*0bd0*/  LOP3.LUT P0, RZ, R6, 0x1, RZ, 0xc0, !PT ;  /* 0x0000000106ff7812 */ /* 0x001fd0000780c0ff */
[----:B------:R-:W-:Y:S05]  /*0be0*/  BRA.U !UP0, `(.L_x_30) ;  /* 0x0000000108507547 */ /* 0x000fea000b800000 */
[C---:B------:R-:W-:Y:S01]  /*0bf0*/  VIADD R15, R7.reuse, 0x1 ;  /* 0x00000001070f7836 */ /* 0x040fe20000000000 */
[-C--:B------:R-:W-:Y:S01]  /*0c00*/  ISETP.NE.AND P2, PT, R7, R0.reuse, PT ;  /* 0x000000000700720c */ /* 0x080fe20003f45270 */
[----:B---3--:R-:W0:Y:S03]  /*0c10*/  LDC.64 R8, c[0x0][0x398] ;  /* 0x0000e600ff087b82 */ /* 0x008e260000000a00 */
[----:B------:R-:W-:-:S09]  /*0c20*/  ISETP.NE.AND P1, PT, R15, R0, PT ;  /* 0x000000000f00720c */ /* 0x000fd20003f25270 */
[----:B------:R-:W1:Y:S08]  /*0c30*/  @P2 LDC R12, c[0x0][0x380] ;  /* 0x0000e000ff0c2b82 */ /* 0x000e700000000800 */
[----:B------:R-:W3:Y:S01]  /*0c40*/  @P2 LDC.64 R10, c[0x0][0x388] ;  /* 0x0000e200ff0a2b82 */ /* 0x000ee20000000a00 */
[----:B0-----:R-:W-:-:S07]  /*0c50*/  IMAD.WIDE.U32 R8, R7, 0x4, R8 ;  /* 0x0000000407087825 */ /* 0x001fce00078e0008 */
[----:B------:R-:W0:Y:S08]  /*0c60*/  @P1 LDC R14, c[0x0][0x380] ;  /* 0x0000e000ff0e1b82 */ /* 0x000e300000000800 */
[----:B------:R-:W4:Y:S01]  /*0c70*/  @P1 LDC.64 R4, c[0x0][0x388] ;  /* 0x0000e200ff041b82 */ /* 0x000f220000000a00 */
[----:B-1----:R-:W-:Y:S02]  /*0c80*/  @P2 IMAD R13, R7, R12, R0 ;  /* 0x0000000c070d2224 */ /* 0x002fe400078e0200 */
[----:B--2---:R-:W2:Y:S02]  /*0c90*/  @P1 LDG.E R12, desc[UR12][R8.64+0x4] ;  /* 0x0000040c080c1981 */ /* 0x004ea4000c1e1900 */
[----:B---3--:R-:W-:-:S02]  /*0ca0*/  @P2 IMAD.WIDE R10, R13, 0x4, R10 ;  /* 0x000000040d0a2825 */ /* 0x008fc400078e020a */
[----:B------:R-:W3:Y:S04]  /*0cb0*/  @P2 LDG.E R13, desc[UR12][R8.64] ;  /* 0x0000000c080d2981 */ /* 0x000ee8000c1e1900 */
[----:B------:R-:W3:Y:S01]  /*0cc0*/  @P2 LDG.E R11, desc[UR12][R10.64] ;  /* 0x0000000c0a0b2981 */ /* 0x000ee2000c1e1900 */
[----:B0-----:R-:W-:-:S04]  /*0cd0*/  @P1 IMAD R15, R15, R14, R0 ;  /* 0x0000000e0f0f1224 */ /* 0x001fc800078e0200 */
[----:B----4-:R-:W-:-:S06]  /*0ce0*/  @P1 IMAD.WIDE R4, R15, 0x4, R4 ;  /* 0x000000040f041825 */ /* 0x010fcc00078e0204 */
[----:B------:R-:W2:Y:S01]  /*0cf0*/  @P1 LDG.E R5, desc[UR12][R4.64] ;  /* 0x0000000c04051981 */ /* 0x000ea2000c1e1900 */
[----:B------:R-:W-:Y:S01]  /*0d00*/  IADD3 R7, PT, PT, R7, 0x2, RZ ;  /* 0x0000000207077810 */ /* 0x000fe20007ffe0ff */
[----:B---3--:R-:W-:-:S04]  /*0d10*/  @P2 FFMA R2, R11, R13, R2 ;  /* 0x0000000d0b022223 */ /* 0x008fc80000000002 */
[----:B--2---:R-:W-:-:S07]  /*0d20*/  @P1 FFMA R2, R5, R12, R2 ;  /* 0x0000000c05021223 */ /* 0x004fce0000000002 */
.L_x_30:
[----:B------:R-:W-:-:S13]  /*0d30*/  ISETP.EQ.OR P0, PT, R7, R0, !P0 ;  /* 0x000000000700720c */ /* 0x000fda0004702670 */
[----:B------:R-:W-:Y:S05]  /*0d40*/  @P0 BRA `(.L_x_29) ;  /* 0x0000000000200947 */ /* 0x000fea0003800000 */
[----:B------:R-:W0:Y:S01]  /*0d50*/  LDC.64 R4, c[0x0][0x388] ;  /* 0x0000e200ff047b82 */ /* 0x000e220000000a00 */
[----:B------:R-:W-:-:S07]  /*0d60*/  IMAD R11, R7, R6, R0 ;  /* 0x00000006070b7224 */ /* 0x000fce00078e0200 */
[----:B---3--:R-:W1:Y:S01]  /*0d70*/  LDC.64 R8, c[0x0][0x398] ;  /* 0x0000e600ff087b82 */ /* 0x008e620000000a00 */
[----:B0-----:R-:W-:-:S06]  /*0d80*/  IMAD.WIDE R4, R11, 0x4, R4 ;  /* 0x000000040b047825 */ /* 0x001fcc00078e0204 */
[----:B--2---:R-:W2:Y:S01]  /*0d90*/  LDG.E R5, desc[UR12][R4.64] ;  /* 0x0000000c04057981 */ /* 0x004ea2000c1e1900 */
[----:B-1----:R-:W-:-:S06]  /*0da0*/  IMAD.WIDE.U32 R6, R7, 0x4, R8 ;  /* 0x0000000407067825 */ /* 0x002fcc00078e0008 */
[----:B------:R-:W2:Y:S02]  /*0db0*/  LDG.E R6, desc[UR12][R6.64] ;  /* 0x0000000c06067981 */ /* 0x000ea4000c1e1900 */
[----:B--2---:R-:W-:-:S07]  /*0dc0*/  FFMA R2, R5, R6, R2 ;  /* 0x0000000605027223 */ /* 0x004fce0000000002 */
.L_x_29:
[----:B--2---:R-:W-:Y:S05]  /*0dd0*/  BSYNC.RECONVERGENT B0 ;  /* 0x0000000000007941 */ /* 0x004fea0003800200 */
.L_x_27:
[----:B------:R-:W0:Y:S01]  /*0de0*/  LDC.64 R6, c[0x0][0x388] ;  /* 0x0000e200ff067b82 */ /* 0x000e220000000a00 */
[----:B------:R-:W3:Y:S07]  /*0df0*/  LDCU UR10, c[0x0][0x380] ;  /* 0x00007000ff0a77ac */ /* 0x000eee0008000800 */
[----:B------:R-:W1:Y:S01]  /*0e00*/  LDC.64 R4, c[0x0][0x390] ;  /* 0x0000e400ff047b82 */ /* 0x000e620000000a00 */
[----:B---3--:R-:W-:-:S04]  /*0e10*/  IMAD R9, R0, UR10, R0 ;  /* 0x0000000a00097c24 */ /* 0x008fc8000f8e0200 */
[----:B0-----:R-:W-:-:S06]  /*0e20*/  IMAD.WIDE R6, R9, 0x4, R6 ;  /* 0x0000000409067825 */ /* 0x001fcc00078e0206 */
[----:B--2---:R-:W2:Y:S01]  /*0e30*/  LDG.E R7, desc[UR12][R6.64] ;  /* 0x0000000c06077981 */ /* 0x004ea2000c1e1900 */
[----:B-1----:R-:W-:-:S06]  /*0e40*/  IMAD.WIDE R4, R0, 0x4, R4 ;  /* 0x0000000400047825 */ /* 0x002fcc00078e0204 */
[----:B------:R-:W3:Y:S01]  /*0e50*/  LDG.E R5, desc[UR12][R4.64] ;  /* 0x0000000c04057981 */ /* 0x000ee2000c1e1900 */
[----:B------:R-:W-:Y:S01]  /*0e60*/  BSSY.RECONVERGENT B0, `(.L_x_31) ;  /* 0x000000e000007945 */ /* 0x000fe20003800200 */
[----:B--2---:R-:W0:Y:S01]  /*0e70*/  MUFU.RCP R8, R7 ;  /* 0x0000000700087308 */ /* 0x004e220000001000 */
[----:B---3--:R-:W-:-:S07]  /*0e80*/  FADD R2, R5, -R2 ;  /* 0x8000000205027221 */ /* 0x008fce0000000000 */
[----:B------:R-:W1:Y:S01]  /*0e90*/  FCHK P0, R2, R7 ;  /* 0x0000000702007302 */ /* 0x000e620000000000 */
[----:B0-----:R-:W-:-:S04]  /*0ea0*/  FFMA R9, -R7, R8, 1 ;  /* 0x3f80000007097423 */ /* 0x001fc80000000108 */
[----:B------:R-:W-:-:S04]  /*0eb0*/  FFMA R9, R8, R9, R8 ;  /* 0x0000000908097223 */ /* 0x000fc80000000008 */
[----:B------:R-:W-:-:S04]  /*0ec0*/  FFMA R8, R2, R9, RZ ;  /* 0x0000000902087223 */ /* 0x000fc800000000ff */
[----:B------:R-:W-:-:S04]  /*0ed0*/  FFMA R10, -R7, R8, R2 ;  /* 0x00000008070a7223 */ /* 0x000fc80000000102 */
[----:B------:R-:W-:Y:S01]  /*0ee0*/  FFMA R9, R9, R10, R8 ;  /* 0x0000000a09097223 */ /* 0x000fe20000000008 */
[----:B-1----:R-:W-:Y:S06]  /*0ef0*/  @!P0 BRA `(.L_x_32) ;  /* 0x0000000000108947 */ /* 0x002fec0003800000 */
[----:B------:R-:W-:Y:S02]  /*0f00*/  MOV R5, R7 ;  /* 0x0000000700057202 */ /* 0x000fe40000000f00 */
[----:B------:R-:W-:-:S07]  /*0f10*/  MOV R4, 0xf30 ;  /* 0x00000f3000047802 */ /* 0x000fce0000000f00 */
[----:B------:R-:W-:Y:S05]  /*0f20*/  CALL.REL.NOINC `($__internal_0_$__cuda_sm3x_div_rn_noftz_f32_slowpath) ;  /* 0x0000000000287944 */ /* 0x000fea0003c00000 */
[----:B------:R-:W-:-:S07]  /*0f30*/  IMAD.MOV.U32 R9, RZ, RZ, R2 ;  /* 0x000000ffff097224 */ /* 0x000fce00078e0002 */
.L_x_32:
[----:B------:R-:W-:Y:S05]  /*0f40*/  BSYNC.RECONVERGENT B0 ;  /* 0x0000000000007941 */ /* 0x000fea0003800200 */
.L_x_31:
[----:B------:R-:W0:Y:S01]  /*0f50*/  LDC.64 R4, c[0x0][0x3a0] ;  /* 0x0000e800ff047b82 */ /* 0x000e220000000a00 */
[----:B------:R-:W1:Y:S01]  /*0f60*/  LDCU UR10, c[0x0][0x380] ;  /* 0x00007000ff0a77ac */ /* 0x000e620008000800 */
[----:B0-----:R-:W-:Y:S01]  /*0f70*/  IMAD.WIDE R4, R0, 0x4, R4 ;  /* 0x0000000400047825 */ /* 0x001fe200078e0204 */
[----:B------:R-:W-:-:S04]  /*0f80*/  IADD3 R0, PT, PT, R3, R0, RZ ;  /* 0x0000000003007210 */ /* 0x000fc80007ffe0ff */
[----:B------:R4:W-:Y:S01]  /*0f90*/  STG.E desc[UR12][R4.64], R9 ;  /* 0x0000000904007986 */ /* 0x0009e2000c10190c */
[----:B-1----:R-:W-:-:S13]  /*0fa0*/  ISETP.GE.AND P0, PT, R0, UR10, PT ;  /* 0x0000000a00007c0c */ /* 0x002fda000bf06270 */
[----:B----4-:R-:W-:Y:S05]  /*0fb0*/  @!P0 BRA `(.L_x_33) ;  /* 0xfffffff000d88947 */ /* 0x010fea000383ffff */
[----:B------:R-:W-:Y:S05]  /*0fc0*/  EXIT ;  /* 0x000000000000794d */ /* 0x000fea0003800000 */
        .weak           $__internal_0_$__cuda_sm3x_div_rn_noftz_f32_slowpath
        .type           $__internal_0_$__cuda_sm3x_div_rn_noftz_f32_slowpath,@function
        .size           $__internal_0_$__cuda_sm3x_div_rn_noftz_f32_slowpath,(.L_x_46 - $__internal_0_$__cuda_sm3x_div_rn_noftz_f32_slowpath)
$__internal_0_$__cuda_sm3x_div_rn_noftz_f32_slowpath:
[----:B------:R-:W-:Y:S01]  /*0fd0*/  SHF.R.U32.HI R14, RZ, 0x17, R5 ;  /* 0x00000017ff0e7819 */ /* 0x000fe20000011605 */
[----:B------:R-:W-:Y:S01]  /*0fe0*/  BSSY.RECONVERGENT B1, `(.L_x_34) ;  /* 0x0000062000017945 */ /* 0x000fe20003800200 */
[----:B------:R-:W-:Y:S02]  /*0ff0*/  SHF.R.U32.HI R12, RZ, 0x17, R2 ;  /* 0x00000017ff0c7819 */ /* 0x000fe40000011602 */
[----:B------:R-:W-:Y:S02]  /*1000*/  LOP3.LUT R14, R14, 0xff, RZ, 0xc0, !PT ;  /* 0x000000ff0e0e7812 */ /* 0x000fe400078ec0ff */
[----:B------:R-:W-:Y:S02]  /*1010*/  LOP3.LUT R15, R12, 0xff, RZ, 0xc0, !PT ;  /* 0x000000ff0c0f7812 */ /* 0x000fe400078ec0ff */
[----:B------:R-:W-:-:S03]  /*1020*/  IADD3 R17, PT, PT, R14, -0x1, RZ ;  /* 0xffffffff0e117810 */ /* 0x000fc60007ffe0ff */
[----:B------:R-:W-:Y:S01]  /*1030*/  VIADD R16, R15, 0xffffffff ;  /* 0xffffffff0f107836 */ /* 0x000fe20000000000 */
[----:B------:R-:W-:-:S04]  /*1040*/  ISETP.GT.U32.AND P0, PT, R17, 0xfd, PT ;  /* 0x000000fd1100780c */ /* 0x000fc80003f04070 */
[----:B------:R-:W-:-:S13]  /*1050*/  ISETP.GT.U32.OR P0, PT, R16, 0xfd, P0 ;  /* 0x000000fd1000780c */ /* 0x000fda0000704470 */
[----:B------:R-:W-:Y:S01]  /*1060*/  @!P0 MOV R12, RZ ;  /* 0x000000ff000c8202 */ /* 0x000fe20000000f00 */
[----:B------:R-:W-:Y:S06]  /*1070*/  @!P0 BRA `(.L_x_35) ;  /* 0x00000000005c8947 */ /* 0x000fec0003800000 */
[----:B------:R-:W-:Y:S02]  /*1080*/  FSETP.GTU.FTZ.AND P0, PT, |R2|, +INF , PT ;  /* 0x7f8000000200780b */ /* 0x000fe40003f1c200 */
[----:B------:R-:W-:-:S04]  /*1090*/  FSETP.GTU.FTZ.AND P1, PT, |R5|, +INF , PT ;  /* 0x7f8000000500780b */ /* 0x000fc80003f3c200 */
[----:B------:R-:W-:-:S13]  /*10a0*/  PLOP3.LUT P0, PT, P0, P1, PT, 0xf8, 0x8f ;  /* 0x00000000008f781c */ /* 0x000fda0000703f70 */
[----:B------:R-:W-:Y:S05]  /*10b0*/  @P0 BRA `(.L_x_36) ;  /* 0x00000004004c0947 */ /* 0x000fea0003800000 */
[----:B------:R-:W-:-:S13]  /*10c0*/  LOP3.LUT P0, RZ, R5, 0x7fffffff, R2, 0xc8, !PT ;  /* 0x7fffffff05ff7812 */ /* 0x000fda000780c802 */
[----:B------:R-:W-:Y:S05]  /*10d0*/  @!P0 BRA `(.L_x_37) ;  /* 0x00000004003c8947 */ /* 0x000fea0003800000 */
[C---:B------:R-:W-:Y:S02]  /*10e0*/  FSETP.NEU.FTZ.AND P1, PT, |R2|.reuse, +INF , PT ;  /* 0x7f8000000200780b */ /* 0x040fe40003f3d200 */
[----:B------:R-:W-:Y:S02]  /*10f0*/  FSETP.NEU.FTZ.AND P3, PT, |R5|, +INF , PT ;  /* 0x7f8000000500780b */ /* 0x000fe40003f7d200 */
[----:B------:R-:W-:-:S11]  /*1100*/  FSETP.NEU.FTZ.AND P0, PT, |R2|, +INF , PT ;  /* 0x7f8000000200780b */ /* 0x000fd60003f1d200 */
[----:B------:R-:W-:Y:S05]  /*1110*/  @!P3 BRA !P1, `(.L_x_37) ;  /* 0x00000004002cb947 */ /* 0x000fea0004800000 */
[----:B------:R-:W-:-:S04]  /*1120*/  LOP3.LUT P1, RZ, R2, 0x7fffffff, RZ, 0xc0, !PT ;  /* 0x7fffffff02ff7812 */ /* 0x000fc8000782c0ff */
[----:B------:R-:W-:-:S13]  /*1130*/  PLOP3.LUT P1, PT, P3, P1, PT, 0x2f, 0xf2 ;  /* 0x0000000000f2781c */ /* 0x000fda0001f22577 */
[----:B------:R-:W-:Y:S05]  /*1140*/  @P1 BRA `(.L_x_38) ;  /* 0x0000000400181947 */ /* 0x000fea0003800000 */
[----:B------:R-:W-:-:S04]  /*1150*/  LOP3.LUT P1, RZ, R5, 0x7fffffff, RZ, 0xc0, !PT ;  /* 0x7fffffff05ff7812 */ /* 0x000fc8000782c0ff */
[----:B------:R-:W-:-:S13]  /*1160*/  PLOP3.LUT P0, PT, P0, P1, PT, 0x2f, 0xf2 ;  /* 0x0000000000f2781c */ /* 0x000fda0000702577 */
[----:B------:R-:W-:Y:S05]  /*1170*/  @P0 BRA `(.L_x_39) ;  /* 0x0000000400000947 */ /* 0x000fea0003800000 */
[----:B------:R-:W-:Y:S02]  /*1180*/  ISETP.GE.AND P0, PT, R16, RZ, PT ;  /* 0x000000ff1000720c */ /* 0x000fe40003f06270 */
[----:B------:R-:W-:-:S11]  /*1190*/  ISETP.GE.AND P1, PT, R17, RZ, PT ;  /* 0x000000ff1100720c */ /* 0x000fd60003f26270 */
[----:B------:R-:W-:Y:S01]  /*11a0*/  @P0 MOV R12, RZ ;  /* 0x000000ff000c0202 */ /* 0x000fe20000000f00 */
[----:B------:R-:W-:Y:S02]  /*11b0*/  @!P0 IMAD.MOV.U32 R12, RZ, RZ, -0x40 ;  /* 0xffffffc0ff0c8424 */ /* 0x000fe400078e00ff */
[----:B------:R-:W-:Y:S01]  /*11c0*/  @!P0 FFMA R2, R2, 1.84467440737095516160e+19, RZ ;  /* 0x5f80000002028823 */ /* 0x000fe200000000ff */
[----:B------:R-:W-:Y:S02]  /*11d0*/  @!P1 FFMA R5, R5, 1.84467440737095516160e+19, RZ ;  /* 0x5f80000005059823 */ /* 0x000fe400000000ff */
[----:B------:R-:W-:-:S07]  /*11e0*/  @!P1 IADD3 R12, PT, PT, R12, 0x40, RZ ;  /* 0x000000400c0c9810 */ /* 0x000fce0007ffe0ff */
.L_x_35:
[----:B------:R-:W-:Y:S01]  /*11f0*/  LEA R16, R14, 0xc0800000, 0x17 ;  /* 0xc08000000e107811 */ /* 0x000fe200078eb8ff */
[----:B------:R-:W-:Y:S01]  /*1200*/  VIADD R15, R15, 0xffffff81 ;  /* 0xffffff810f0f7836 */ /* 0x000fe20000000000 */
[----:B------:R-:W-:Y:S02]  /*1210*/  BSSY.RECONVERGENT B2, `(.L_x_40) ;  /* 0x0000035000027945 */ /* 0x000fe40003800200 */
[----:B------:R-:W-:Y:S01]  /*1220*/  IADD3 R16, PT, PT, -R16, R5, RZ ;  /* 0x0000000510107210 */ /* 0x000fe20007ffe1ff */
[C---:B------:R-:W-:Y:S01]  /*1230*/  IMAD R2, R15.reuse, -0x800000, R2 ;  /* 0xff8000000f027824 */ /* 0x040fe200078e0202 */
[----:B------:R-:W-:Y:S02]  /*1240*/  IADD3 R15, PT, PT, R15, 0x7f, -R14 ;  /* 0x0000007f0f0f7810 */ /* 0x000fe40007ffe80e */
[----:B------:R-:W0:Y:S01]  /*1250*/  MUFU.RCP R5, R16 ;  /* 0x0000001000057308 */ /* 0x000e220000001000 */
[----:B------:R-:W-:Y:S01]  /*1260*/  FADD.FTZ R17, -R16, -RZ ;  /* 0x800000ff10117221 */ /* 0x000fe20000010100 */
[----:B------:R-:W-:-:S03]  /*1270*/  IADD3 R15, PT, PT, R15, R12, RZ ;  /* 0x0000000c0f0f7210 */ /* 0x000fc60007ffe0ff */
[----:B0-----:R-:W-:-:S04]  /*1280*/  FFMA R18, R5, R17, 1 ;  /* 0x3f80000005127423 */ /* 0x001fc80000000011 */
[----:B------:R-:W-:-:S04]  /*1290*/  FFMA R5, R5, R18, R5 ;  /* 0x0000001205057223 */ /* 0x000fc80000000005 */
[----:B------:R-:W-:-:S04]  /*12a0*/  FFMA R18, R2, R5, RZ ;  /* 0x0000000502127223 */ /* 0x000fc800000000ff */
[----:B------:R-:W-:-:S04]  /*12b0*/  FFMA R19, R17, R18, R2 ;  /* 0x0000001211137223 */ /* 0x000fc80000000002 */
[----:B------:R-:W-:-:S04]  /*12c0*/  FFMA R18, R5, R19, R18 ;  /* 0x0000001305127223 */ /* 0x000fc80000000012 */
[----:B------:R-:W-:-:S04]  /*12d0*/  FFMA R17, R17, R18, R2 ;  /* 0x0000001211117223 */ /* 0x000fc80000000002 */
[----:B------:R-:W-:-:S05]  /*12e0*/  FFMA R2, R5, R17, R18 ;  /* 0x0000001105027223 */ /* 0x000fca0000000012 */
[----:B------:R-:W-:-:S04]  /*12f0*/  SHF.R.U32.HI R14, RZ, 0x17, R2 ;  /* 0x00000017ff0e7819 */ /* 0x000fc80000011602 */
[----:B------:R-:W-:-:S04]  /*1300*/  LOP3.LUT R14, R14, 0xff, RZ, 0xc0, !PT ;  /* 0x000000ff0e0e7812 */ /* 0x000fc800078ec0ff */
[----:B------:R-:W-:-:S05]  /*1310*/  IADD3 R16, PT, PT, R14, R15, RZ ;  /* 0x0000000f0e107210 */ /* 0x000fca0007ffe0ff */
[----:B------:R-:W-:-:S05]  /*1320*/  VIADD R12, R16, 0xffffffff ;  /* 0xffffffff100c7836 */ /* 0x000fca0000000000 */
[----:B------:R-:W-:-:S13]  /*1330*/  ISETP.GE.U32.AND P0, PT, R12, 0xfe, PT ;  /* 0x000000fe0c00780c */ /* 0x000fda0003f06070 */
[----:B------:R-:W-:Y:S05]  /*1340*/  @!P0 BRA `(.L_x_41) ;  /* 0x0000000000808947 */ /* 0x000fea0003800000 */
[----:B------:R-:W-:-:S13]  /*1350*/  ISETP.GT.AND P0, PT, R16, 0xfe, PT ;  /* 0x000000fe1000780c */ /* 0x000fda0003f04270 */
[----:B------:R-:W-:Y:S05]  /*1360*/  @P0 BRA `(.L_x_42) ;  /* 0x00000000006c0947 */ /* 0x000fea0003800000 */
[----:B------:R-:W-:-:S13]  /*1370*/  ISETP.GE.AND P0, PT, R16, 0x1, PT ;  /* 0x000000011000780c */ /* 0x000fda0003f06270 */
[----:B------:R-:W-:Y:S05]  /*1380*/  @P0 BRA `(.L_x_43) ;  /* 0x0000000000740947 */ /* 0x000fea0003800000 */
[----:B------:R-:W-:Y:S02]  /*1390*/  ISETP.GE.AND P0, PT, R16, -0x18, PT ;  /* 0xffffffe81000780c */ /* 0x000fe40003f06270 */
[----:B------:R-:W-:-:S11]  /*13a0*/  LOP3.LUT R2, R2, 0x80000000, RZ, 0xc0, !PT ;  /* 0x8000000002027812 */ /* 0x000fd600078ec0ff */
[----:B------:R-:W-:Y:S05]  /*13b0*/  @!P0 BRA `(.L_x_43) ;  /* 0x0000000000688947 */ /* 0x000fea0003800000 */
[CCC-:B------:R-:W-:Y:S01]  /*13c0*/  FFMA.RZ R12, R5.reuse, R17.reuse, R18.reuse ;  /* 0x00000011050c7223 */ /* 0x1c0fe2000000c012 */
[C---:B------:R-:W-:Y:S02]  /*13d0*/  IADD3 R15, PT, PT, R16.reuse, 0x20, RZ ;  /* 0x00000020100f7810 */ /* 0x040fe40007ffe0ff */
[----:B------:R-:W-:Y:S02]  /*13e0*/  ISETP.NE.AND P3, PT, R16, RZ, PT ;  /* 0x000000ff1000720c */ /* 0x000fe40003f65270 */
[----:B------:R-:W-:Y:S01]  /*13f0*/  LOP3.LUT R14, R12, 0x7fffff, RZ, 0xc0, !PT ;  /* 0x007fffff0c0e7812 */ /* 0x000fe200078ec0ff */
[CCC-:B------:R-:W-:Y:S01]  /*1400*/  FFMA.RP R12, R5.reuse, R17.reuse, R18.reuse ;  /* 0x00000011050c7223 */ /* 0x1c0fe20000008012 */
[----:B------:R-:W-:Y:S01]  /*1410*/  FFMA.RM R5, R5, R17, R18 ;  /* 0x0000001105057223 */ /* 0x000fe20000004012 */
[----:B------:R-:W-:Y:S02]  /*1420*/  ISETP.NE.AND P1, PT, R16, RZ, PT ;  /* 0x000000ff1000720c */ /* 0x000fe40003f25270 */
[----:B------:R-:W-:-:S02]  /*1430*/  LOP3.LUT R14, R14, 0x800000, RZ, 0xfc, !PT ;  /* 0x008000000e0e7812 */ /* 0x000fc400078efcff */
[----:B------:R-:W-:Y:S02]  /*1440*/  IADD3 R16, PT, PT, -R16, RZ, RZ ;  /* 0x000000ff10107210 */ /* 0x000fe40007ffe1ff */
[----:B------:R-:W-:Y:S02]  /*1450*/  SHF.L.U32 R15, R14, R15, RZ ;  /* 0x0000000f0e0f7219 */ /* 0x000fe400000006ff */
[----:B------:R-:W-:Y:S02]  /*1460*/  FSETP.NEU.FTZ.AND P0, PT, R12, R5, PT ;  /* 0x000000050c00720b */ /* 0x000fe40003f1d000 */
[----:B------:R-:W-:Y:S02]  /*1470*/  SEL R5, R16, RZ, P3 ;  /* 0x000000ff10057207 */ /* 0x000fe40001800000 */
[----:B------:R-:W-:Y:S02]  /*1480*/  ISETP.NE.AND P1, PT, R15, RZ, P1 ;  /* 0x000000ff0f00720c */ /* 0x000fe40000f25270 */
[----:B------:R-:W-:-:S02]  /*1490*/  SHF.R.U32.HI R5, RZ, R5, R14 ;  /* 0x00000005ff057219 */ /* 0x000fc4000001160e */
[----:B------:R-:W-:Y:S02]  /*14a0*/  PLOP3.LUT P0, PT, P0, P1, PT, 0xf8, 0x8f ;  /* 0x00000000008f781c */ /* 0x000fe40000703f70 */
[----:B------:R-:W-:Y:S02]  /*14b0*/  SHF.R.U32.HI R15, RZ, 0x1, R5 ;  /* 0x00000001ff0f7819 */ /* 0x000fe40000011605 */
[----:B------:R-:W-:-:S04]  /*14c0*/  SEL R12, RZ, 0x1, !P0 ;  /* 0x00000001ff0c7807 */ /* 0x000fc80004000000 */
[----:B------:R-:W-:-:S04]  /*14d0*/  LOP3.LUT R12, R12, 0x1, R15, 0xf8, !PT ;  /* 0x000000010c0c7812 */ /* 0x000fc800078ef80f */
[----:B------:R-:W-:-:S05]  /*14e0*/  LOP3.LUT R12, R12, R5, RZ, 0xc0, !PT ;  /* 0x000000050c0c7212 */ /* 0x000fca00078ec0ff */
[----:B------:R-:W-:-:S05]  /*14f0*/  IMAD.IADD R15, R15, 0x1, R12 ;  /* 0x000000010f0f7824 */ /* 0x000fca00078e020c */
[----:B------:R-:W-:Y:S01]  /*1500*/  LOP3.LUT R2, R15, R2, RZ, 0xfc, !PT ;  /* 0x000000020f027212 */ /* 0x000fe200078efcff */
[----:B------:R-:W-:Y:S06]  /*1510*/  BRA `(.L_x_43) ;  /* 0x0000000000107947 */ /* 0x000fec0003800000 */
.L_x_42:
[----:B------:R-:W-:-:S04]  /*1520*/  LOP3.LUT R2, R2, 0x80000000, RZ, 0xc0, !PT ;  /* 0x8000000002027812 */ /* 0x000fc800078ec0ff */
[----:B------:R-:W-:Y:S01]  /*1530*/  LOP3.LUT R2, R2, 0x7f800000, RZ, 0xfc, !PT ;  /* 0x7f80000002027812 */ /* 0x000fe200078efcff */
[----:B------:R-:W-:Y:S06]  /*1540*/  BRA `(.L_x_43) ;  /* 0x0000000000047947 */ /* 0x000fec0003800000 */
.L_x_41:
[----:B------:R-:W-:-:S07]  /*1550*/  LEA R2, R15, R2, 0x17 ;  /* 0x000000020f027211 */ /* 0x000fce00078eb8ff */
.L_x_43:
[----:B------:R-:W-:Y:S05]  /*1560*/  BSYNC.RECONVERGENT B2 ;  /* 0x0000000000027941 */ /* 0x000fea0003800200 */
.L_x_40:
[----:B------:R-:W-:Y:S05]  /*1570*/  BRA `(.L_x_44) ;  /* 0x0000000000207947 */ /* 0x000fea0003800000 */
.L_x_39:
[----:B------:R-:W-:-:S04]  /*1580*/  LOP3.LUT R2, R5, 0x80000000, R2, 0x48, !PT ;  /* 0x8000000005027812 */ /* 0x000fc800078e4802 */
[----:B------:R-:W-:Y:S01]  /*1590*/  LOP3.LUT R2, R2, 0x7f800000, RZ, 0xfc, !PT ;  /* 0x7f80000002027812 */ /* 0x000fe200078efcff */
[----:B------:R-:W-:Y:S06]  /*15a0*/  BRA `(.L_x_44) ;  /* 0x0000000000147947 */ /* 0x000fec0003800000 */
.L_x_38:
[----:B------:R-:W-:Y:S01]  /*15b0*/  LOP3.LUT R2, R5, 0x80000000, R2, 0x48, !PT ;  /* 0x8000000005027812 */ /* 0x000fe200078e4802 */
[----:B------:R-:W-:Y:S06]  /*15c0*/  BRA `(.L_x_44) ;  /* 0x00000000000c7947 */ /* 0x000fec0003800000 */
.L_x_37:
[----:B------:R-:W0:Y:S01]  /*15d0*/  MUFU.RSQ R2, -QNAN ;  /* 0xffc0000000027908 */ /* 0x000e220000001400 */
[----:B------:R-:W-:Y:S05]  /*15e0*/  BRA `(.L_x_44) ;  /* 0x0000000000047947 */ /* 0x000fea0003800000 */
.L_x_36:
[----:B------:R-:W-:-:S07]  /*15f0*/  FADD.FTZ R2, R2, R5 ;  /* 0x0000000502027221 */ /* 0x000fce0000010000 */
.L_x_44:
[----:B------:R-:W-:Y:S05]  /*1600*/  BSYNC.RECONVERGENT B1 ;  /* 0x0000000000017941 */ /* 0x000fea0003800200 */
.L_x_34:
[----:B------:R-:W-:-:S04]  /*1610*/  HFMA2 R5, -RZ, RZ, 0, 0 ;  /* 0x00000000ff057431 */ /* 0x000fc800000001ff */
[----:B0-----:R-:W-:Y:S05]  /*1620*/  RET.REL.NODEC R4 `(_Z15JacobiIterationiPfS_S_S_) ;  /* 0xffffffe804747950 */ /* 0x001fea0003c3ffff */
.L_x_45:
        /* <DEDUP_REMOVED lines=13> */
.L_x_46:


//--------------------- .nv.shared.reserved.0     --------------------------
	.section	.nv.shared.reserved.0,"aw",@nobits
	.weak		__nv_reservedSMEM_offset_0_alias
	.size		__nv_reservedSMEM_offset_0_alias, 0, 64
	.other		__nv_reservedSMEM_offset_0_alias,@"STO_CUDA_RESERVED_SHARED STV_DEFAULT"
__nv_reservedSMEM_offset_0_alias:
	.zero		0
	.zero		64


//--------------------- .nv.constant0._Z4copyiPfS_ --------------------------
	.section	.nv.constant0._Z4copyiPfS_,"a",@progbits
	.sectionflags	@""
	.align	4
.nv.constant0._Z4copyiPfS_:
	.zero		920


//--------------------- .nv.constant0._Z11initAMatrixiPf --------------------------
	.section	.nv.constant0._Z11initAMatrixiPf,"a",@progbits
	.sectionflags	@""
	.align	4
.nv.constant0._Z11initAMatrixiPf:
	.zero		912


//--------------------- .nv.constant0._Z15JacobiIterationiPfS_S_S_ --------------------------
	.section	.nv.constant0._Z15JacobiIterationiPfS_S_S_,"a",@progbits
	.sectionflags	@""
	.align	4
.nv.constant0._Z15JacobiIterationiPfS_S_S_:
	.zero		936


//--------------------- SYMBOLS --------------------------

	.type		.nv.reservedSmem.offset0,@object
	.size		.nv.reservedSmem.offset0,0x4
